// auto-generated by cutlass_sweep.gemm — config: {"arch": "sm_100", "cluster_m": 4, "cluster_n": 2, "dtype": "int8", "dtype_b": "int8", "layout": "nt", "stages": 0, "tile_k": 128, "tile_m": 64, "tile_n": 128}
#include "cutlass/cutlass.h"
#include "cutlass/gemm/collective/collective_builder.hpp"
#include "cutlass/gemm/device/gemm_universal_adapter.h"
#include "cutlass/gemm/kernel/gemm_universal.hpp"
#include "cutlass/epilogue/collective/collective_builder.hpp"

using ElemA = int8_t;
using ElemB = int8_t;
using ElemCD = int8_t;
using Acc  = int32_t;
using TileShape    = cute::Shape<cute::_64, cute::_128, cute::_128>;
using ClusterShape = cute::Shape<cute::_4, cute::_2, cute::_1>;

using CollectiveEpilogue = typename cutlass::epilogue::collective::CollectiveBuilder<
    cutlass::arch::Sm100, cutlass::arch::OpClassTensorOp,
    TileShape, ClusterShape,
    cutlass::epilogue::collective::EpilogueTileAuto,
    Acc, Acc,
    ElemCD, cutlass::layout::RowMajor, 128 / cutlass::sizeof_bits<ElemCD>::value,
    ElemCD, cutlass::layout::RowMajor, 128 / cutlass::sizeof_bits<ElemCD>::value,
    cutlass::epilogue::collective::EpilogueScheduleAuto
  >::CollectiveOp;

using CollectiveMainloop = typename cutlass::gemm::collective::CollectiveBuilder<
    cutlass::arch::Sm100, cutlass::arch::OpClassTensorOp,
    ElemA, cutlass::layout::RowMajor, 128 / cutlass::sizeof_bits<ElemA>::value,
    ElemB, cutlass::layout::ColumnMajor, 128 / cutlass::sizeof_bits<ElemB>::value,
    Acc,
    TileShape, ClusterShape,
    cutlass::gemm::collective::StageCountAutoCarveout<static_cast<int>(sizeof(typename CollectiveEpilogue::SharedStorage))>,
    cutlass::gemm::collective::KernelScheduleAuto
  >::CollectiveOp;

using GemmKernel = cutlass::gemm::kernel::GemmUniversal<
    cute::Shape<int,int,int,int>,
    CollectiveMainloop,
    CollectiveEpilogue
>;
using Gemm = cutlass::gemm::device::GemmUniversalAdapter<GemmKernel>;

// Force the device kernel symbol into the cubin without needing a host main.
auto* _anchor = &cutlass::device_kernel<GemmKernel>;


// ===== COMPILED SASS (sm_100a) =====

	.target	sm_100a

	.elftype	@"ET_EXEC"


//--------------------- .note.nv.tkinfo           --------------------------
	.section	.note.nv.tkinfo,"",@"SHT_NOTE"
	.sectionflags	@"SHF_NOTE_NV_TKINFO"
	.tkinfo
        /*0018*/ 	.word	0x00000002
        /*0030*/ 	.string	""
        /*0030*/ 	.string	"ptxas"
        /*0030*/ 	.string	"Cuda compilation tools, release 13.0, V13.0.88"
        /*0030*/ 	.string	"Build cuda_13.0.r13.0/compiler.36424714_0"
        /*0030*/ 	.string	"-arch sm_100a -m 64 "



//--------------------- .note.nv.cuinfo           --------------------------
	.section	.note.nv.cuinfo,"",@"SHT_NOTE"
	.sectionflags	@"SHF_NOTE_NV_CUINFO"
        /*0018*/ 	.short	0x0002
        /*001a*/ 	.short	0x0064
        /*001c*/ 	.short	0x0082
	.zero		2


//--------------------- .nv.info                  --------------------------
	.section	.nv.info,"",@"SHT_CUDA_INFO"
	.align	4


	//----- nvinfo : EIATTR_REGCOUNT
	.align		4
        /*0000*/ 	.byte	0x04, 0x2f
        /*0002*/ 	.short	(.L_19 - .L_18)
	.align		4
.L_18:
        /*0004*/ 	.word	index@(_ZN7cutlass13device_kernelINS_4gemm6kernel13GemmUniversalIN4cute5tupleIJiiiiEEENS1_10collective13CollectiveMmaINS1_35MainloopSm100TmaUmmaWarpSpecializedILi8ELi2ELi4ENS5_IJNS4_1CILi4EEENSA_ILi2EEENSA_ILi1EEEEEEEENS5_IJNSA_ILi64EEENSA_ILi128EEESH_EEEaNS5_IJlSD_lEEEaSJ_NS4_8TiledMMAINS4_8MMA_AtomIJNS4_15SM100_MMA_S8_SSIaaiLi64ELi128ELNS4_4UMMA5MajorE0ELSO_0ELNSN_8SaturateE0EEEEEENS4_6LayoutINS5_IJSD_SD_SD_EEENS5_IJNSA_ILi0EEESU_SU_EEEEENS5_IJNS4_10UnderscoreESX_SX_EEEEENS4_23SM90_TMA_LOAD_MULTICASTENS4_14ComposedLayoutINS4_7SwizzleILi3ELi4ELi3EEENS4_18smem_ptr_flag_bitsILi8EEENSS_INS5_IJNSA_ILi8EEESH_EEENS5_IJSH_SD_EEEEEEEvNS4_8identityES10_S1A_vS1B_EENS_8epilogue10collective18CollectiveEpilogueINS1D_23Sm100TmaWarpSpecializedILi2ELi2ELi32ELb0ELb0EEEJSI_NS5_IJNSS_ISG_SD_EES1I_EEEaSJ_aSJ_NS1D_6fusion15FusionCallbacksIS1H_NS1K_17LinearCombinationIaiaiLNS_15FloatRoundStyleE2EEESI_S1J_JEEENS4_5SM1004TMEM4LOAD26SM100_TMEM_LOAD_16dp32b32xENS4_13SM90_TMA_LOADENS11_INS12_ILi2ELi4ELi3EEES15_NSS_INS5_IJS16_SG_EEENS5_IJSG_SD_EEEEEEENS4_39AutoVectorizingCopyWithAssumedAlignmentILi128EEENS4_14SM90_TMA_STOREES1Z_S21_S21_EEEvvEEEEvNT_6ParamsE)
        /*0008*/ 	.word	0x0000005a


	//----- nvinfo : EIATTR_FRAME_SIZE
	.align		4
.L_19:
        /*000c*/ 	.byte	0x04, 0x11
        /*000e*/ 	.short	(.L_21 - .L_20)
	.align		4
.L_20:
        /*0010*/ 	.word	index@($__internal_2_$__cuda_sm10x_tcgen05_guardrail_trap_unallocated_columns_being_dealloced)
        /*0014*/ 	.word	0x00000000


	//----- nvinfo : EIATTR_FRAME_SIZE
	.align		4
.L_21:
        /*0018*/ 	.byte	0x04, 0x11
        /*001a*/ 	.short	(.L_23 - .L_22)
	.align		4
.L_22:
        /*001c*/ 	.word	index@($__internal_1_$__cuda_sm10x_tcgen05_guardrail_trap_phase_invalid_during_alloc)
        /*0020*/ 	.word	0x00000000


	//----- nvinfo : EIATTR_FRAME_SIZE
	.align		4
.L_23:
        /*0024*/ 	.byte	0x04, 0x11
        /*0026*/ 	.short	(.L_25 - .L_24)
	.align		4
.L_24:
        /*0028*/ 	.word	index@($__internal_0_$__cuda_sm10x_tcgen05_guardrail_trap_col_being_dealloced_not_returned_by_alloc)
        /*002c*/ 	.word	0x00000000


	//----- nvinfo : EIATTR_FRAME_SIZE
	.align		4
.L_25:
        /*0030*/ 	.byte	0x04, 0x11
        /*0032*/ 	.short	(.L_27 - .L_26)
	.align		4
.L_26:
        /*0034*/ 	.word	index@(_ZN7cutlass13device_kernelINS_4gemm6kernel13GemmUniversalIN4cute5tupleIJiiiiEEENS1_10collective13CollectiveMmaINS1_35MainloopSm100TmaUmmaWarpSpecializedILi8ELi2ELi4ENS5_IJNS4_1CILi4EEENSA_ILi2EEENSA_ILi1EEEEEEEENS5_IJNSA_ILi64EEENSA_ILi128EEESH_EEEaNS5_IJlSD_lEEEaSJ_NS4_8TiledMMAINS4_8MMA_AtomIJNS4_15SM100_MMA_S8_SSIaaiLi64ELi128ELNS4_4UMMA5MajorE0ELSO_0ELNSN_8SaturateE0EEEEEENS4_6LayoutINS5_IJSD_SD_SD_EEENS5_IJNSA_ILi0EEESU_SU_EEEEENS5_IJNS4_10UnderscoreESX_SX_EEEEENS4_23SM90_TMA_LOAD_MULTICASTENS4_14ComposedLayoutINS4_7SwizzleILi3ELi4ELi3EEENS4_18smem_ptr_flag_bitsILi8EEENSS_INS5_IJNSA_ILi8EEESH_EEENS5_IJSH_SD_EEEEEEEvNS4_8identityES10_S1A_vS1B_EENS_8epilogue10collective18CollectiveEpilogueINS1D_23Sm100TmaWarpSpecializedILi2ELi2ELi32ELb0ELb0EEEJSI_NS5_IJNSS_ISG_SD_EES1I_EEEaSJ_aSJ_NS1D_6fusion15FusionCallbacksIS1H_NS1K_17LinearCombinationIaiaiLNS_15FloatRoundStyleE2EEESI_S1J_JEEENS4_5SM1004TMEM4LOAD26SM100_TMEM_LOAD_16dp32b32xENS4_13SM90_TMA_LOADENS11_INS12_ILi2ELi4ELi3EEES15_NSS_INS5_IJS16_SG_EEENS5_IJSG_SD_EEEEEEENS4_39AutoVectorizingCopyWithAssumedAlignmentILi128EEENS4_14SM90_TMA_STOREES1Z_S21_S21_EEEvvEEEEvNT_6ParamsE)
        /*0038*/ 	.word	0x00000000


	//----- nvinfo : EIATTR_MIN_STACK_SIZE
	.align		4
.L_27:
        /*003c*/ 	.byte	0x04, 0x12
        /*003e*/ 	.short	(.L_29 - .L_28)
	.align		4
.L_28:
        /*0040*/ 	.word	index@(_ZN7cutlass13device_kernelINS_4gemm6kernel13GemmUniversalIN4cute5tupleIJiiiiEEENS1_10collective13CollectiveMmaINS1_35MainloopSm100TmaUmmaWarpSpecializedILi8ELi2ELi4ENS5_IJNS4_1CILi4EEENSA_ILi2EEENSA_ILi1EEEEEEEENS5_IJNSA_ILi64EEENSA_ILi128EEESH_EEEaNS5_IJlSD_lEEEaSJ_NS4_8TiledMMAINS4_8MMA_AtomIJNS4_15SM100_MMA_S8_SSIaaiLi64ELi128ELNS4_4UMMA5MajorE0ELSO_0ELNSN_8SaturateE0EEEEEENS4_6LayoutINS5_IJSD_SD_SD_EEENS5_IJNSA_ILi0EEESU_SU_EEEEENS5_IJNS4_10UnderscoreESX_SX_EEEEENS4_23SM90_TMA_LOAD_MULTICASTENS4_14ComposedLayoutINS4_7SwizzleILi3ELi4ELi3EEENS4_18smem_ptr_flag_bitsILi8EEENSS_INS5_IJNSA_ILi8EEESH_EEENS5_IJSH_SD_EEEEEEEvNS4_8identityES10_S1A_vS1B_EENS_8epilogue10collective18CollectiveEpilogueINS1D_23Sm100TmaWarpSpecializedILi2ELi2ELi32ELb0ELb0EEEJSI_NS5_IJNSS_ISG_SD_EES1I_EEEaSJ_aSJ_NS1D_6fusion15FusionCallbacksIS1H_NS1K_17LinearCombinationIaiaiLNS_15FloatRoundStyleE2EEESI_S1J_JEEENS4_5SM1004TMEM4LOAD26SM100_TMEM_LOAD_16dp32b32xENS4_13SM90_TMA_LOADENS11_INS12_ILi2ELi4ELi3EEES15_NSS_INS5_IJS16_SG_EEENS5_IJSG_SD_EEEEEEENS4_39AutoVectorizingCopyWithAssumedAlignmentILi128EEENS4_14SM90_TMA_STOREES1Z_S21_S21_EEEvvEEEEvNT_6ParamsE)
        /*0044*/ 	.word	0x00000000
.L_29:


//--------------------- .nv.compat                --------------------------
	.section	.nv.compat,"",@"SHT_CUDA_COMPAT_INFO"
	.align	4
        /*0000*/ 	.byte	0x02, 0x09, 0x01, 0x00, 0x02, 0x02, 0x03, 0x00, 0x02, 0x05, 0x06, 0x00, 0x03, 0x07, 0x01, 0x01
        /*0010*/ 	.byte	0x02, 0x03, 0x01, 0x00, 0x02, 0x06, 0x01, 0x00, 0x04, 0x0b, 0x08, 0x00, 0x01, 0x00, 0x00, 0x00
        /*0020*/ 	.byte	0x00, 0x00, 0x00, 0x00


//--------------------- .nv.info._ZN7cutlass13device_kernelINS_4gemm6kernel13GemmUniversalIN4cute5tupleIJiiiiEEENS1_10collective13CollectiveMmaINS1_35MainloopSm100TmaUmmaWarpSpecializedILi8ELi2ELi4ENS5_IJNS4_1CILi4EEENSA_ILi2EEENSA_ILi1EEEEEEEENS5_IJNSA_ILi64EEENSA_ILi128EEESH_EEEaNS5_IJlSD_lEEEaSJ_NS4_8TiledMMAINS4_8MMA_AtomIJNS4_15SM100_MMA_S8_SSIaaiLi64ELi128ELNS4_4UMMA5MajorE0ELSO_0ELNSN_8SaturateE0EEEEEENS4_6LayoutINS5_IJSD_SD_SD_EEENS5_IJNSA_ILi0EEESU_SU_EEEEENS5_IJNS4_10UnderscoreESX_SX_EEEEENS4_23SM90_TMA_LOAD_MULTICASTENS4_14ComposedLayoutINS4_7SwizzleILi3ELi4ELi3EEENS4_18smem_ptr_flag_bitsILi8EEENSS_INS5_IJNSA_ILi8EEESH_EEENS5_IJSH_SD_EEEEEEEvNS4_8identityES10_S1A_vS1B_EENS_8epilogue10collective18CollectiveEpilogueINS1D_23Sm100TmaWarpSpecializedILi2ELi2ELi32ELb0ELb0EEEJSI_NS5_IJNSS_ISG_SD_EES1I_EEEaSJ_aSJ_NS1D_6fusion15FusionCallbacksIS1H_NS1K_17LinearCombinationIaiaiLNS_15FloatRoundStyleE2EEESI_S1J_JEEENS4_5SM1004TMEM4LOAD26SM100_TMEM_LOAD_16dp32b32xENS4_13SM90_TMA_LOADENS11_INS12_ILi2ELi4ELi3EEES15_NSS_INS5_IJS16_SG_EEENS5_IJSG_SD_EEEEEEENS4_39AutoVectorizingCopyWithAssumedAlignmentILi128EEENS4_14SM90_TMA_STOREES1Z_S21_S21_EEEvvEEEEvNT_6ParamsE --------------------------
	.section	.nv.info._ZN7cutlass13device_kernelINS_4gemm6kernel13GemmUniversalIN4cute5tupleIJiiiiEEENS1_10collective13CollectiveMmaINS1_35MainloopSm100TmaUmmaWarpSpecializedILi8ELi2ELi4ENS5_IJNS4_1CILi4EEENSA_ILi2EEENSA_ILi1EEEEEEEENS5_IJNSA_ILi64EEENSA_ILi128EEESH_EEEaNS5_IJlSD_lEEEaSJ_NS4_8TiledMMAINS4_8MMA_AtomIJNS4_15SM100_MMA_S8_SSIaaiLi64ELi128ELNS4_4UMMA5MajorE0ELSO_0ELNSN_8SaturateE0EEEEEENS4_6LayoutINS5_IJSD_SD_SD_EEENS5_IJNSA_ILi0EEESU_SU_EEEEENS5_IJNS4_10UnderscoreESX_SX_EEEEENS4_23SM90_TMA_LOAD_MULTICASTENS4_14ComposedLayoutINS4_7SwizzleILi3ELi4ELi3EEENS4_18smem_ptr_flag_bitsILi8EEENSS_INS5_IJNSA_ILi8EEESH_EEENS5_IJSH_SD_EEEEEEEvNS4_8identityES10_S1A_vS1B_EENS_8epilogue10collective18CollectiveEpilogueINS1D_23Sm100TmaWarpSpecializedILi2ELi2ELi32ELb0ELb0EEEJSI_NS5_IJNSS_ISG_SD_EES1I_EEEaSJ_aSJ_NS1D_6fusion15FusionCallbacksIS1H_NS1K_17LinearCombinationIaiaiLNS_15FloatRoundStyleE2EEESI_S1J_JEEENS4_5SM1004TMEM4LOAD26SM100_TMEM_LOAD_16dp32b32xENS4_13SM90_TMA_LOADENS11_INS12_ILi2ELi4ELi3EEES15_NSS_INS5_IJS16_SG_EEENS5_IJSG_SD_EEEEEEENS4_39AutoVectorizingCopyWithAssumedAlignmentILi128EEENS4_14SM90_TMA_STOREES1Z_S21_S21_EEEvvEEEEvNT_6ParamsE,"",@"SHT_CUDA_INFO"
	.sectionflags	@""
	.align	4


	//----- nvinfo : EIATTR_CUDA_API_VERSION
	.align		4
        /*0000*/ 	.byte	0x04, 0x37
        /*0002*/ 	.short	(.L_31 - .L_30)
.L_30:
        /*0004*/ 	.word	0x00000082


	//----- nvinfo : EIATTR_KPARAM_INFO
	.align		4
.L_31:
        /*0008*/ 	.byte	0x04, 0x17
        /*000a*/ 	.short	(.L_33 - .L_32)
.L_32:
        /*000c*/ 	.word	0x00000000
        /*0010*/ 	.short	0x0000
        /*0012*/ 	.short	0x0000
        /*0014*/ 	.byte	0x00, 0xf0, 0x01, 0x20


	//----- nvinfo : EIATTR_AT_ENTRY_FRAGMENTS
	.align		4
.L_33:
        /*0018*/ 	.byte	0x04, 0x4f
        /*001a*/ 	.short	(.L_35 - .L_34)


	//   ....[0]....
.L_34:
        /*001c*/ 	.word	0x00000006


	//----- nvinfo : EIATTR_RESERVED_SMEM_USED
	.align		4
.L_35:
        /*0020*/ 	.byte	0x01, 0x41
	.zero		2


	//----- nvinfo : EIATTR_SPARSE_MMA_MASK
	.align		4
        /*0024*/ 	.byte	0x03, 0x50
        /*0026*/ 	.short	0x0000


	//----- nvinfo : EIATTR_TCGEN05_1CTA_USED
	.align		4
        /*0028*/ 	.byte	0x01, 0x51
	.zero		2


	//----- nvinfo : EIATTR_MAXREG_COUNT
	.align		4
        /*002c*/ 	.byte	0x03, 0x1b
        /*002e*/ 	.short	0x00ff


	//----- nvinfo : EIATTR_NUM_BARRIERS
	.align		4
        /*0030*/ 	.byte	0x02, 0x4c
        /*0032*/ 	.byte	0x07
	.zero		1


	//----- nvinfo : EIATTR_EXTERNS
	.align		4
        /*0034*/ 	.byte	0x04, 0x0f
        /*0036*/ 	.short	(.L_37 - .L_36)


	//   ....[0]....
	.align		4
.L_36:
        /*0038*/ 	.word	index@(__assertfail)


	//----- nvinfo : EIATTR_MERCURY_ISA_VERSION
	.align		4
.L_37:
        /*003c*/ 	.byte	0x03, 0x5f
        /*003e*/ 	.short	0x0101


	//----- nvinfo : EIATTR_INT_WARP_WIDE_INSTR_OFFSETS
	.align		4
        /*0040*/ 	.byte	0x04, 0x31
        /*0042*/ 	.short	(.L_39 - .L_38)


	//   ....[0]....
.L_38:
        /*0044*/ 	.word	0x000041b0


	//   ....[1]....
        /*0048*/ 	.word	0x000041e0


	//   ....[2]....
        /*004c*/ 	.word	0x00004200


	//   ....[3]....
        /*0050*/ 	.word	0x00004d20


	//   ....[4]....
        /*0054*/ 	.word	0x00004d90


	//   ....[5]....
        /*0058*/ 	.word	0x00004e70


	//   ....[6]....
        /*005c*/ 	.word	0x00004f20


	//----- nvinfo : EIATTR_COOP_GROUP_MASK_REGIDS
	.align		4
.L_39:
        /*0060*/ 	.byte	0x04, 0x29
        /*0062*/ 	.short	(.L_41 - .L_40)


	//   ....[0]....
.L_40:
        /*0064*/ 	.word	0xffffffff


	//   ....[1]....
        /*0068*/ 	.word	0xffffffff


	//   ....[2]....
        /*006c*/ 	.word	0xffffffff


	//   ....[3]....
        /*0070*/ 	.word	0xffffffff


	//   ....[4]....
        /*0074*/ 	.word	0xffffffff


	//   ....[5]....
        /*0078*/ 	.word	0xffffffff


	//   ....[6]....
        /*007c*/ 	.word	0xffffffff


	//   ....[7]....
        /*0080*/ 	.word	0xffffffff


	//   ....[8]....
        /*0084*/ 	.word	0xffffffff


	//   ....[9]....
        /*0088*/ 	.word	0xffffffff


	//   ....[10]....
        /*008c*/ 	.word	0xffffffff


	//   ....[11]....
        /*0090*/ 	.word	0xffffffff


	//   ....[12]....
        /*0094*/ 	.word	0xffffffff


	//   ....[13]....
        /*0098*/ 	.word	0xffffffff


	//----- nvinfo : EIATTR_COOP_GROUP_INSTR_OFFSETS
	.align		4
.L_41:
        /*009c*/ 	.byte	0x04, 0x28
        /*009e*/ 	.short	(.L_43 - .L_42)


	//   ....[0]....
.L_42:
        /*00a0*/ 	.word	0x00000080


	//   ....[1]....
        /*00a4*/ 	.word	0x000004f0


	//   ....[2]....
        /*00a8*/ 	.word	0x00000750


	//   ....[3]....
        /*00ac*/ 	.word	0x000008b0


	//   ....[4]....
        /*00b0*/ 	.word	0x000009b0


	//   ....[5]....
        /*00b4*/ 	.word	0x00000b20


	//   ....[6]....
        /*00b8*/ 	.word	0x00000cc0


	//   ....[7]....
        /*00bc*/ 	.word	0x00000e70


	//   ....[8]....
        /*00c0*/ 	.word	0x000022b0


	//   ....[9]....
        /*00c4*/ 	.word	0x000033a0


	//   ....[10]....
        /*00c8*/ 	.word	0x000035b0


	//   ....[11]....
        /*00cc*/ 	.word	0x000035e0


	//   ....[12]....
        /*00d0*/ 	.word	0x00004090


	//   ....[13]....
        /*00d4*/ 	.word	0x000042c0


	//----- nvinfo : EIATTR_VRC_CTA_INIT_COUNT
	.align		4
.L_43:
        /*00d8*/ 	.byte	0x02, 0x4a
        /*00da*/ 	.byte	0x80
	.zero		1


	//----- nvinfo : EIATTR_SYSCALL_OFFSETS
	.align		4
        /*00dc*/ 	.byte	0x04, 0x46
        /*00de*/ 	.short	(.L_45 - .L_44)


	//   ....[0]....
.L_44:
        /*00e0*/ 	.word	0x00005b20


	//   ....[1]....
        /*00e4*/ 	.word	0x00005c60


	//   ....[2]....
        /*00e8*/ 	.word	0x00006490


	//   ....[3]....
        /*00ec*/ 	.word	0x00007230


	//----- nvinfo : EIATTR_MBARRIER_INSTR_OFFSETS
	.align		4
.L_45:
        /*00f0*/ 	.byte	0x04, 0x39
        /*00f2*/ 	.short	(.L_47 - .L_46)


	//   ....[0]....
.L_46:
        /*00f4*/ 	.word	0x00000630
        /*00f8*/ 	.word	0x000000ff
        /*00fc*/ 	.word	0x00000000
        /*0100*/ 	.short	0x0100
        /*0102*/ 	.byte	0x04
	.zero		1


	//   ....[1]....
        /*0104*/ 	.word	0x00000640
        /*0108*/ 	.word	0x000000ff
        /*010c*/ 	.word	0x00000040
        /*0110*/ 	.short	0x0100
        /*0112*/ 	.byte	0x04
	.zero		1


	//   ....[2]....
        /*0114*/ 	.word	0x00000650
        /*0118*/ 	.word	0x000000ff
        /*011c*/ 	.word	0x00000008
        /*0120*/ 	.short	0x0100
        /*0122*/ 	.byte	0x04
	.zero		1


	//   ....[3]....
        /*0124*/ 	.word	0x00000660
        /*0128*/ 	.word	0x000000ff
        /*012c*/ 	.word	0x00000048
        /*0130*/ 	.short	0x0100
        /*0132*/ 	.byte	0x04
	.zero		1


	//   ....[4]....
        /*0134*/ 	.word	0x00000670
        /*0138*/ 	.word	0x000000ff
        /*013c*/ 	.word	0x00000010
        /*0140*/ 	.short	0x0100
        /*0142*/ 	.byte	0x04
	.zero		1


	//   ....[5]....
        /*0144*/ 	.word	0x00000680
        /*0148*/ 	.word	0x000000ff
        /*014c*/ 	.word	0x00000050
        /*0150*/ 	.short	0x0100
        /*0152*/ 	.byte	0x04
	.zero		1


	//   ....[6]....
        /*0154*/ 	.word	0x00000690
        /*0158*/ 	.word	0x000000ff
        /*015c*/ 	.word	0x00000018
        /*0160*/ 	.short	0x0100
        /*0162*/ 	.byte	0x04
	.zero		1


	//   ....[7]....
        /*0164*/ 	.word	0x000006a0
        /*0168*/ 	.word	0x000000ff
        /*016c*/ 	.word	0x00000058
        /*0170*/ 	.short	0x0100
        /*0172*/ 	.byte	0x04
	.zero		1


	//   ....[8]....
        /*0174*/ 	.word	0x000006b0
        /*0178*/ 	.word	0x000000ff
        /*017c*/ 	.word	0x00000020
        /*0180*/ 	.short	0x0100
        /*0182*/ 	.byte	0x04
	.zero		1


	//   ....[9]....
        /*0184*/ 	.word	0x000006c0
        /*0188*/ 	.word	0x000000ff
        /*018c*/ 	.word	0x00000060
        /*0190*/ 	.short	0x0100
        /*0192*/ 	.byte	0x04
	.zero		1


	//   ....[10]....
        /*0194*/ 	.word	0x000006d0
        /*0198*/ 	.word	0x000000ff
        /*019c*/ 	.word	0x00000028
        /*01a0*/ 	.short	0x0100
        /*01a2*/ 	.byte	0x04
	.zero		1


	//   ....[11]....
        /*01a4*/ 	.word	0x000006e0
        /*01a8*/ 	.word	0x000000ff
        /*01ac*/ 	.word	0x00000068
        /*01b0*/ 	.short	0x0100
        /*01b2*/ 	.byte	0x04
	.zero		1


	//   ....[12]....
        /*01b4*/ 	.word	0x000006f0
        /*01b8*/ 	.word	0x000000ff
        /*01bc*/ 	.word	0x00000030
        /*01c0*/ 	.short	0x0100
        /*01c2*/ 	.byte	0x04
	.zero		1


	//   ....[13]....
        /*01c4*/ 	.word	0x00000700
        /*01c8*/ 	.word	0x000000ff
        /*01cc*/ 	.word	0x00000070
        /*01d0*/ 	.short	0x0100
        /*01d2*/ 	.byte	0x04
	.zero		1


	//   ....[14]....
        /*01d4*/ 	.word	0x00000710
        /*01d8*/ 	.word	0x000000ff
        /*01dc*/ 	.word	0x00000038
        /*01e0*/ 	.short	0x0100
        /*01e2*/ 	.byte	0x04
	.zero		1


	//   ....[15]....
        /*01e4*/ 	.word	0x00000720
        /*01e8*/ 	.word	0x000000ff
        /*01ec*/ 	.word	0x00000078
        /*01f0*/ 	.short	0x0100
        /*01f2*/ 	.byte	0x04
	.zero		1


	//   ....[16]....
        /*01f4*/ 	.word	0x00000860
        /*01f8*/ 	.word	0x000000ff
        /*01fc*/ 	.word	0x00000080
        /*0200*/ 	.short	0x0100
        /*0202*/ 	.byte	0x04
	.zero		1


	//   ....[17]....
        /*0204*/ 	.word	0x00000870
        /*0208*/ 	.word	0x000000ff
        /*020c*/ 	.word	0x00000090
        /*0210*/ 	.short	0x0100
        /*0212*/ 	.byte	0x04
	.zero		1


	//   ....[18]....
        /*0214*/ 	.word	0x00000880
        /*0218*/ 	.word	0x000000ff
        /*021c*/ 	.word	0x00000088
        /*0220*/ 	.short	0x0100
        /*0222*/ 	.byte	0x04
	.zero		1


	//   ....[19]....
        /*0224*/ 	.word	0x00000890
        /*0228*/ 	.word	0x000000ff
        /*022c*/ 	.word	0x00000098
        /*0230*/ 	.short	0x0100
        /*0232*/ 	.byte	0x04
	.zero		1


	//   ....[20]....
        /*0234*/ 	.word	0x00000980
        /*0238*/ 	.word	0x000000ff
        /*023c*/ 	.word	0x000000a0
        /*0240*/ 	.short	0x0100
        /*0242*/ 	.byte	0x06
	.zero		1


	//   ....[21]....
        /*0244*/ 	.word	0x00000990
        /*0248*/ 	.word	0x000000ff
        /*024c*/ 	.word	0x000000a8
        /*0250*/ 	.short	0x0100
        /*0252*/ 	.byte	0x06
	.zero		1


	//   ....[22]....
        /*0254*/ 	.word	0x00000ad0
        /*0258*/ 	.word	0x000000ff
        /*025c*/ 	.word	0x000000b0
        /*0260*/ 	.short	0x0100
        /*0262*/ 	.byte	0x06
	.zero		1


	//   ....[23]....
        /*0264*/ 	.word	0x00000ae0
        /*0268*/ 	.word	0x000000ff
        /*026c*/ 	.word	0x000000c0
        /*0270*/ 	.short	0x0100
        /*0272*/ 	.byte	0x06
	.zero		1


	//   ....[24]....
        /*0274*/ 	.word	0x00000af0
        /*0278*/ 	.word	0x000000ff
        /*027c*/ 	.word	0x000000b8
        /*0280*/ 	.short	0x0100
        /*0282*/ 	.byte	0x06
	.zero		1


	//   ....[25]....
        /*0284*/ 	.word	0x00000b00
        /*0288*/ 	.word	0x000000ff
        /*028c*/ 	.word	0x000000c8
        /*0290*/ 	.short	0x0100
        /*0292*/ 	.byte	0x06
	.zero		1


	//   ....[26]....
        /*0294*/ 	.word	0x00000c30
        /*0298*/ 	.word	0x000000ff
        /*029c*/ 	.word	0x000000d0
        /*02a0*/ 	.short	0x0100
        /*02a2*/ 	.byte	0x04
	.zero		1


	//   ....[27]....
        /*02a4*/ 	.word	0x00000c40
        /*02a8*/ 	.word	0x000000ff
        /*02ac*/ 	.word	0x000000f0
        /*02b0*/ 	.short	0x0100
        /*02b2*/ 	.byte	0x04
	.zero		1


	//   ....[28]....
        /*02b4*/ 	.word	0x00000c50
        /*02b8*/ 	.word	0x000000ff
        /*02bc*/ 	.word	0x000000d8
        /*02c0*/ 	.short	0x0100
        /*02c2*/ 	.byte	0x04
	.zero		1


	//   ....[29]....
        /*02c4*/ 	.word	0x00000c60
        /*02c8*/ 	.word	0x000000ff
        /*02cc*/ 	.word	0x000000f8
        /*02d0*/ 	.short	0x0100
        /*02d2*/ 	.byte	0x04
	.zero		1


	//   ....[30]....
        /*02d4*/ 	.word	0x00000c70
        /*02d8*/ 	.word	0x000000ff
        /*02dc*/ 	.word	0x000000e0
        /*02e0*/ 	.short	0x0100
        /*02e2*/ 	.byte	0x04
	.zero		1


	//   ....[31]....
        /*02e4*/ 	.word	0x00000c80
        /*02e8*/ 	.word	0x000000ff
        /*02ec*/ 	.word	0x00000100
        /*02f0*/ 	.short	0x0100
        /*02f2*/ 	.byte	0x04
	.zero		1


	//   ....[32]....
        /*02f4*/ 	.word	0x00000c90
        /*02f8*/ 	.word	0x000000ff
        /*02fc*/ 	.word	0x000000e8
        /*0300*/ 	.short	0x0100
        /*0302*/ 	.byte	0x04
	.zero		1


	//   ....[33]....
        /*0304*/ 	.word	0x00000ca0
        /*0308*/ 	.word	0x000000ff
        /*030c*/ 	.word	0x00000108
        /*0310*/ 	.short	0x0100
        /*0312*/ 	.byte	0x04
	.zero		1


	//   ....[34]....
        /*0314*/ 	.word	0x00000d90
        /*0318*/ 	.word	0x000000ff
        /*031c*/ 	.word	0x00000110
        /*0320*/ 	.short	0x0100
        /*0322*/ 	.byte	0x04
	.zero		1


	//   ....[35]....
        /*0324*/ 	.word	0x00000da0
        /*0328*/ 	.word	0x000000ff
        /*032c*/ 	.word	0x00000120
        /*0330*/ 	.short	0x0100
        /*0332*/ 	.byte	0x04
	.zero		1


	//   ....[36]....
        /*0334*/ 	.word	0x00000db0
        /*0338*/ 	.word	0x000000ff
        /*033c*/ 	.word	0x00000118
        /*0340*/ 	.short	0x0100
        /*0342*/ 	.byte	0x04
	.zero		1


	//   ....[37]....
        /*0344*/ 	.word	0x00000dc0
        /*0348*/ 	.word	0x000000ff
        /*034c*/ 	.word	0x00000128
        /*0350*/ 	.short	0x0100
        /*0352*/ 	.byte	0x04
	.zero		1


	//   ....[38]....
        /*0354*/ 	.word	0x00001b00
        /*0358*/ 	.word	0x00000000
        /*035c*/ 	.word	0x00000120
        /*0360*/ 	.short	0x010a
        /*0362*/ 	.byte	0xff
	.zero		1


	//   ....[39]....
        /*0364*/ 	.word	0x00001b30
        /*0368*/ 	.word	0x00000000
        /*036c*/ 	.word	0x00000110
        /*0370*/ 	.short	0x0101
        /*0372*/ 	.byte	0xff
	.zero		1


	//   ....[40]....
        /*0374*/ 	.word	0x00001c10
        /*0378*/ 	.word	0x000000ff
        /*037c*/ 	.word	0x00000040
        /*0380*/ 	.short	0x010a
        /*0382*/ 	.byte	0x04
	.zero		1


	//   ....[41]....
        /*0384*/ 	.word	0x00001c90
        /*0388*/ 	.word	0x000000ff
        /*038c*/ 	.word	0x00000040
        /*0390*/ 	.short	0x010a
        /*0392*/ 	.byte	0x21
	.zero		1


	//   ....[42]....
        /*0394*/ 	.word	0x00001e20
        /*0398*/ 	.word	0x000000ff
        /*039c*/ 	.word	0x00000040
        /*03a0*/ 	.short	0x010a
        /*03a2*/ 	.byte	0x08
	.zero		1


	//   ....[43]....
        /*03a4*/ 	.word	0x00001f50
        /*03a8*/ 	.word	0x000000ff
        /*03ac*/ 	.word	0x000000a8
        /*03b0*/ 	.short	0x0101
        /*03b2*/ 	.byte	0x06
	.zero		1


	//   ....[44]....
        /*03b4*/ 	.word	0x00001f70
        /*03b8*/ 	.word	0x000000ff
        /*03bc*/ 	.word	0x00000040
        /*03c0*/ 	.short	0x010a
        /*03c2*/ 	.byte	0x04
	.zero		1


	//   ....[45]....
        /*03c4*/ 	.word	0x00001ff0
        /*03c8*/ 	.word	0x000000ff
        /*03cc*/ 	.word	0x00000040
        /*03d0*/ 	.short	0x010a
        /*03d2*/ 	.byte	0x11
	.zero		1


	//   ....[46]....
        /*03d4*/ 	.word	0x00002180
        /*03d8*/ 	.word	0x000000ff
        /*03dc*/ 	.word	0x00000040
        /*03e0*/ 	.short	0x010a
        /*03e2*/ 	.byte	0x07
	.zero		1


	//   ....[47]....
        /*03e4*/ 	.word	0x000022e0
        /*03e8*/ 	.word	0x00000003
        /*03ec*/ 	.word	0x000000b0
        /*03f0*/ 	.short	0x010a
        /*03f2*/ 	.byte	0xff
	.zero		1


	//   ....[48]....
        /*03f4*/ 	.word	0x00002430
        /*03f8*/ 	.word	0x00000000
        /*03fc*/ 	.word	0x00000000
        /*0400*/ 	.short	0x0101
        /*0402*/ 	.byte	0xff
	.zero		1


	//   ....[49]....
        /*0404*/ 	.word	0x000029e0
        /*0408*/ 	.word	0x000000ff
        /*040c*/ 	.word	0x00000000
        /*0410*/ 	.short	0x010a
        /*0412*/ 	.byte	0x04
	.zero		1


	//   ....[50]....
        /*0414*/ 	.word	0x00002a70
        /*0418*/ 	.word	0x000000ff
        /*041c*/ 	.word	0x00000000
        /*0420*/ 	.short	0x010a
        /*0422*/ 	.byte	0x05
	.zero		1


	//   ....[51]....
        /*0424*/ 	.word	0x00002b00
        /*0428*/ 	.word	0x000000ff
        /*042c*/ 	.word	0x00000000
        /*0430*/ 	.short	0x010a
        /*0432*/ 	.byte	0x05
	.zero		1


	//   ....[52]....
        /*0434*/ 	.word	0x00002b90
        /*0438*/ 	.word	0x000000ff
        /*043c*/ 	.word	0x00000000
        /*0440*/ 	.short	0x010a
        /*0442*/ 	.byte	0x05
	.zero		1


	//   ....[53]....
        /*0444*/ 	.word	0x00002c20
        /*0448*/ 	.word	0x000000ff
        /*044c*/ 	.word	0x00000000
        /*0450*/ 	.short	0x010a
        /*0452*/ 	.byte	0x05
	.zero		1


	//   ....[54]....
        /*0454*/ 	.word	0x00002cb0
        /*0458*/ 	.word	0x000000ff
        /*045c*/ 	.word	0x00000000
        /*0460*/ 	.short	0x010a
        /*0462*/ 	.byte	0x05
	.zero		1


	//   ....[55]....
        /*0464*/ 	.word	0x00002d40
        /*0468*/ 	.word	0x000000ff
        /*046c*/ 	.word	0x00000000
        /*0470*/ 	.short	0x010a
        /*0472*/ 	.byte	0x05
	.zero		1


	//   ....[56]....
        /*0474*/ 	.word	0x00002de0
        /*0478*/ 	.word	0x00000000
        /*047c*/ 	.word	0x00000000
        /*0480*/ 	.short	0x010a
        /*0482*/ 	.byte	0xff
	.zero		1


	//   ....[57]....
        /*0484*/ 	.word	0x00002f00
        /*0488*/ 	.word	0x00000002
        /*048c*/ 	.word	0x00000110
        /*0490*/ 	.short	0x010a
        /*0492*/ 	.byte	0xff
	.zero		1


	//   ....[58]....
        /*0494*/ 	.word	0x00002f70
        /*0498*/ 	.word	0x00000002
        /*049c*/ 	.word	0x00000000
        /*04a0*/ 	.short	0x0101
        /*04a2*/ 	.byte	0xff
	.zero		1


	//   ....[59]....
        /*04a4*/ 	.word	0x00002f90
        /*04a8*/ 	.word	0x000000ff
        /*04ac*/ 	.word	0x000000c0
        /*04b0*/ 	.short	0x010a
        /*04b2*/ 	.byte	0x04
	.zero		1


	//   ....[60]....
        /*04b4*/ 	.word	0x000030b0
        /*04b8*/ 	.word	0x00000002
        /*04bc*/ 	.word	0x000000b0
        /*04c0*/ 	.short	0x010a
        /*04c2*/ 	.byte	0xff
	.zero		1


	//   ....[61]....
        /*04c4*/ 	.word	0x000031b0
        /*04c8*/ 	.word	0x00000002
        /*04cc*/ 	.word	0x00000000
        /*04d0*/ 	.short	0x0101
        /*04d2*/ 	.byte	0xff
	.zero		1


	//   ....[62]....
        /*04d4*/ 	.word	0x00003240
        /*04d8*/ 	.word	0x000000ff
        /*04dc*/ 	.word	0x000000c0
        /*04e0*/ 	.short	0x0106
        /*04e2*/ 	.byte	0x04
	.zero		1


	//   ....[63]....
        /*04e4*/ 	.word	0x00003260
        /*04e8*/ 	.word	0x000000ff
        /*04ec*/ 	.word	0x000000c0
        /*04f0*/ 	.short	0x010a
        /*04f2*/ 	.byte	0x04
	.zero		1


	//   ....[64]....
        /*04f4*/ 	.word	0x000032f0
        /*04f8*/ 	.word	0x000000ff
        /*04fc*/ 	.word	0x000000c0
        /*0500*/ 	.short	0x0106
        /*0502*/ 	.byte	0x07
	.zero		1


	//   ....[65]....
        /*0504*/ 	.word	0x00003330
        /*0508*/ 	.word	0x00000000
        /*050c*/ 	.word	0x000000c0
        /*0510*/ 	.short	0x010a
        /*0512*/ 	.byte	0xff
	.zero		1


	//   ....[66]....
        /*0514*/ 	.word	0x00003880
        /*0518*/ 	.word	0x00000000
        /*051c*/ 	.word	0x000000b0
        /*0520*/ 	.short	0x010a
        /*0522*/ 	.byte	0xff
	.zero		1


	//   ....[67]....
        /*0524*/ 	.word	0x00003980
        /*0528*/ 	.word	0x00000003
        /*052c*/ 	.word	0x00000000
        /*0530*/ 	.short	0x0101
        /*0532*/ 	.byte	0xff
	.zero		1


	//   ....[68]....
        /*0534*/ 	.word	0x00003990
        /*0538*/ 	.word	0x000000ff
        /*053c*/ 	.word	0x00000000
        /*0540*/ 	.short	0x010a
        /*0542*/ 	.byte	0x04
	.zero		1


	//   ....[69]....
        /*0544*/ 	.word	0x00003a10
        /*0548*/ 	.word	0x000000ff
        /*054c*/ 	.word	0x000000f0
        /*0550*/ 	.short	0x010a
        /*0552*/ 	.byte	0x1f
	.zero		1


	//   ....[70]....
        /*0554*/ 	.word	0x00003af0
        /*0558*/ 	.word	0x000000ff
        /*055c*/ 	.word	0x00000000
        /*0560*/ 	.short	0x010a
        /*0562*/ 	.byte	0x05
	.zero		1


	//   ....[71]....
        /*0564*/ 	.word	0x00003c30
        /*0568*/ 	.word	0x000000ff
        /*056c*/ 	.word	0x00000000
        /*0570*/ 	.short	0x010a
        /*0572*/ 	.byte	0x04
	.zero		1


	//   ....[72]....
        /*0574*/ 	.word	0x00003ec0
        /*0578*/ 	.word	0x000000ff
        /*057c*/ 	.word	0x00000000
        /*0580*/ 	.short	0x010a
        /*0582*/ 	.byte	0x04
	.zero		1


	//   ....[73]....
        /*0584*/ 	.word	0x00003f50
        /*0588*/ 	.word	0x000000ff
        /*058c*/ 	.word	0x00000000
        /*0590*/ 	.short	0x010a
        /*0592*/ 	.byte	0x05
	.zero		1


	//   ....[74]....
        /*0594*/ 	.word	0x00003fe0
        /*0598*/ 	.word	0x000000ff
        /*059c*/ 	.word	0x00000000
        /*05a0*/ 	.short	0x010a
        /*05a2*/ 	.byte	0x05
	.zero		1


	//   ....[75]....
        /*05a4*/ 	.word	0x00004070
        /*05a8*/ 	.word	0x000000ff
        /*05ac*/ 	.word	0x00000000
        /*05b0*/ 	.short	0x010a
        /*05b2*/ 	.byte	0x04
	.zero		1


	//   ....[76]....
        /*05b4*/ 	.word	0x00004520
        /*05b8*/ 	.word	0x0000000c
        /*05bc*/ 	.word	0x000000b0
        /*05c0*/ 	.short	0x010a
        /*05c2*/ 	.byte	0xff
	.zero		1


	//   ....[77]....
        /*05c4*/ 	.word	0x00004690
        /*05c8*/ 	.word	0x00000000
        /*05cc*/ 	.word	0x00000000
        /*05d0*/ 	.short	0x0101
        /*05d2*/ 	.byte	0xff
	.zero		1


	//   ....[78]....
        /*05d4*/ 	.word	0x00004b20
        /*05d8*/ 	.word	0x000000ff
        /*05dc*/ 	.word	0x000000a8
        /*05e0*/ 	.short	0x010a
        /*05e2*/ 	.byte	0x15
	.zero		1


	//   ....[79]....
        /*05e4*/ 	.word	0x00004ca0
        /*05e8*/ 	.word	0x000000ff
        /*05ec*/ 	.word	0x00000090
        /*05f0*/ 	.short	0x010a
        /*05f2*/ 	.byte	0x15
	.zero		1


	//   ....[80]....
        /*05f4*/ 	.word	0x00004e20
        /*05f8*/ 	.word	0x000000ff
        /*05fc*/ 	.word	0x00000080
        /*0600*/ 	.short	0x010b
        /*0602*/ 	.byte	0x15
	.zero		1


	//   ....[81]....
        /*0604*/ 	.word	0x00004e30
        /*0608*/ 	.word	0x000000ff
        /*060c*/ 	.word	0x00000000
        /*0610*/ 	.short	0x0101
        /*0612*/ 	.byte	0x06
	.zero		1


	//   ....[82]....
        /*0614*/ 	.word	0x00004e40
        /*0618*/ 	.word	0x000000ff
        /*061c*/ 	.word	0x00000098
        /*0620*/ 	.short	0x010a
        /*0622*/ 	.byte	0x15
	.zero		1


	//   ....[83]....
        /*0624*/ 	.word	0x00005030
        /*0628*/ 	.word	0x000000ff
        /*062c*/ 	.word	0x00000088
        /*0630*/ 	.short	0x010b
        /*0632*/ 	.byte	0x15
	.zero		1


	//   ....[84]....
        /*0634*/ 	.word	0x00005040
        /*0638*/ 	.word	0x000000ff
        /*063c*/ 	.word	0x00000000
        /*0640*/ 	.short	0x0101
        /*0642*/ 	.byte	0x21
	.zero		1


	//   ....[85]....
        /*0644*/ 	.word	0x00005070
        /*0648*/ 	.word	0x000000ff
        /*064c*/ 	.word	0x00000090
        /*0650*/ 	.short	0x010a
        /*0652*/ 	.byte	0x15
	.zero		1


	//   ....[86]....
        /*0654*/ 	.word	0x000050b0
        /*0658*/ 	.word	0x00000000
        /*065c*/ 	.word	0x00000098
        /*0660*/ 	.short	0x010a
        /*0662*/ 	.byte	0xff
	.zero		1


	//   ....[87]....
        /*0664*/ 	.word	0x000053c0
        /*0668*/ 	.word	0x00000003
        /*066c*/ 	.word	0x000000b0
        /*0670*/ 	.short	0x010a
        /*0672*/ 	.byte	0xff
	.zero		1


	//   ....[88]....
        /*0674*/ 	.word	0x00005540
        /*0678*/ 	.word	0x00000000
        /*067c*/ 	.word	0x00000000
        /*0680*/ 	.short	0x0101
        /*0682*/ 	.byte	0xff
	.zero		1


	//   ....[89]....
        /*0684*/ 	.word	0x00006050
        /*0688*/ 	.word	0x00000003
        /*068c*/ 	.word	0x00000080
        /*0690*/ 	.short	0x010a
        /*0692*/ 	.byte	0xff
	.zero		1


	//   ....[90]....
        /*0694*/ 	.word	0x00006090
        /*0698*/ 	.word	0x0000002b
        /*069c*/ 	.word	0x000000d0
        /*06a0*/ 	.short	0x010a
        /*06a2*/ 	.byte	0xff
	.zero		1


	//   ....[91]....
        /*06a4*/ 	.word	0x000061d0
        /*06a8*/ 	.word	0x00000003
        /*06ac*/ 	.word	0x00000080
        /*06b0*/ 	.short	0x010a
        /*06b2*/ 	.byte	0xff
	.zero		1


	//   ....[92]....
        /*06b4*/ 	.word	0x000062f0
        /*06b8*/ 	.word	0x00000000
        /*06bc*/ 	.word	0x00000000
        /*06c0*/ 	.short	0x0101
        /*06c2*/ 	.byte	0xff
	.zero		1


	//   ....[93]....
        /*06c4*/ 	.word	0x00006370
        /*06c8*/ 	.word	0x0000002b
        /*06cc*/ 	.word	0x000000d0
        /*06d0*/ 	.short	0x010a
        /*06d2*/ 	.byte	0xff
	.zero		1


	//   ....[94]....
        /*06d4*/ 	.word	0x00006ee0
        /*06d8*/ 	.word	0x00000003
        /*06dc*/ 	.word	0x00000080
        /*06e0*/ 	.short	0x010a
        /*06e2*/ 	.byte	0xff
	.zero		1


	//   ....[95]....
        /*06e4*/ 	.word	0x00006f90
        /*06e8*/ 	.word	0x00000003
        /*06ec*/ 	.word	0x00000080
        /*06f0*/ 	.short	0x010a
        /*06f2*/ 	.byte	0xff
	.zero		1


	//   ....[96]....
        /*06f4*/ 	.word	0x000070b0
        /*06f8*/ 	.word	0x00000000
        /*06fc*/ 	.word	0x00000000
        /*0700*/ 	.short	0x0101
        /*0702*/ 	.byte	0xff
	.zero		1


	//   ....[97]....
        /*0704*/ 	.word	0x000074c0
        /*0708*/ 	.word	0x000000ff
        /*070c*/ 	.word	0x00000000
        /*0710*/ 	.short	0x0101
        /*0712*/ 	.byte	0x04
	.zero		1


	//   ....[98]....
        /*0714*/ 	.word	0x00007dc0
        /*0718*/ 	.word	0x00000000
        /*071c*/ 	.word	0x00000120
        /*0720*/ 	.short	0x010a
        /*0722*/ 	.byte	0xff
	.zero		1


	//   ....[99]....
        /*0724*/ 	.word	0x00007e20
        /*0728*/ 	.word	0x00000000
        /*072c*/ 	.word	0x00000040
        /*0730*/ 	.short	0x010a
        /*0732*/ 	.byte	0xff
	.zero		1


	//   ....[100]....
        /*0734*/ 	.word	0x00007e80
        /*0738*/ 	.word	0x00000000
        /*073c*/ 	.word	0x00000040
        /*0740*/ 	.short	0x010a
        /*0742*/ 	.byte	0xff
	.zero		1


	//   ....[101]....
        /*0744*/ 	.word	0x00007ed0
        /*0748*/ 	.word	0x00000003
        /*074c*/ 	.word	0x000000b0
        /*0750*/ 	.short	0x010a
        /*0752*/ 	.byte	0xff
	.zero		1


	//   ....[102]....
        /*0754*/ 	.word	0x00007f30
        /*0758*/ 	.word	0x00000000
        /*075c*/ 	.word	0x00000000
        /*0760*/ 	.short	0x010a
        /*0762*/ 	.byte	0xff
	.zero		1


	//   ....[103]....
        /*0764*/ 	.word	0x00007f90
        /*0768*/ 	.word	0x00000000
        /*076c*/ 	.word	0x00000000
        /*0770*/ 	.short	0x010a
        /*0772*/ 	.byte	0xff
	.zero		1


	//   ....[104]....
        /*0774*/ 	.word	0x00007ff0
        /*0778*/ 	.word	0x00000000
        /*077c*/ 	.word	0x00000000
        /*0780*/ 	.short	0x010a
        /*0782*/ 	.byte	0xff
	.zero		1


	//   ....[105]....
        /*0784*/ 	.word	0x00008050
        /*0788*/ 	.word	0x00000000
        /*078c*/ 	.word	0x00000000
        /*0790*/ 	.short	0x010a
        /*0792*/ 	.byte	0xff
	.zero		1


	//   ....[106]....
        /*0794*/ 	.word	0x000080b0
        /*0798*/ 	.word	0x00000000
        /*079c*/ 	.word	0x00000000
        /*07a0*/ 	.short	0x010a
        /*07a2*/ 	.byte	0xff
	.zero		1


	//   ....[107]....
        /*07a4*/ 	.word	0x00008110
        /*07a8*/ 	.word	0x00000000
        /*07ac*/ 	.word	0x00000000
        /*07b0*/ 	.short	0x010a
        /*07b2*/ 	.byte	0xff
	.zero		1


	//   ....[108]....
        /*07b4*/ 	.word	0x00008170
        /*07b8*/ 	.word	0x00000000
        /*07bc*/ 	.word	0x00000000
        /*07c0*/ 	.short	0x010a
        /*07c2*/ 	.byte	0xff
	.zero		1


	//   ....[109]....
        /*07c4*/ 	.word	0x000081c0
        /*07c8*/ 	.word	0x00000002
        /*07cc*/ 	.word	0x00000110
        /*07d0*/ 	.short	0x010a
        /*07d2*/ 	.byte	0xff
	.zero		1


	//   ....[110]....
        /*07d4*/ 	.word	0x00008220
        /*07d8*/ 	.word	0x00000002
        /*07dc*/ 	.word	0x000000c0
        /*07e0*/ 	.short	0x010a
        /*07e2*/ 	.byte	0xff
	.zero		1


	//   ....[111]....
        /*07e4*/ 	.word	0x00008270
        /*07e8*/ 	.word	0x00000002
        /*07ec*/ 	.word	0x000000b0
        /*07f0*/ 	.short	0x010a
        /*07f2*/ 	.byte	0xff
	.zero		1


	//   ....[112]....
        /*07f4*/ 	.word	0x000082d0
        /*07f8*/ 	.word	0x00000000
        /*07fc*/ 	.word	0x000000c0
        /*0800*/ 	.short	0x010a
        /*0802*/ 	.byte	0xff
	.zero		1


	//   ....[113]....
        /*0804*/ 	.word	0x00008320
        /*0808*/ 	.word	0x00000000
        /*080c*/ 	.word	0x000000b0
        /*0810*/ 	.short	0x010a
        /*0812*/ 	.byte	0xff
	.zero		1


	//   ....[114]....
        /*0814*/ 	.word	0x00008380
        /*0818*/ 	.word	0x00000002
        /*081c*/ 	.word	0x000000f0
        /*0820*/ 	.short	0x010a
        /*0822*/ 	.byte	0xff
	.zero		1


	//   ....[115]....
        /*0824*/ 	.word	0x000083e0
        /*0828*/ 	.word	0x00000000
        /*082c*/ 	.word	0x00000000
        /*0830*/ 	.short	0x010a
        /*0832*/ 	.byte	0xff
	.zero		1


	//   ....[116]....
        /*0834*/ 	.word	0x00008440
        /*0838*/ 	.word	0x00000000
        /*083c*/ 	.word	0x00000000
        /*0840*/ 	.short	0x010a
        /*0842*/ 	.byte	0xff
	.zero		1


	//   ....[117]....
        /*0844*/ 	.word	0x000084a0
        /*0848*/ 	.word	0x00000000
        /*084c*/ 	.word	0x00000000
        /*0850*/ 	.short	0x010a
        /*0852*/ 	.byte	0xff
	.zero		1


	//   ....[118]....
        /*0854*/ 	.word	0x00008500
        /*0858*/ 	.word	0x00000000
        /*085c*/ 	.word	0x00000000
        /*0860*/ 	.short	0x010a
        /*0862*/ 	.byte	0xff
	.zero		1


	//   ....[119]....
        /*0864*/ 	.word	0x00008560
        /*0868*/ 	.word	0x00000000
        /*086c*/ 	.word	0x00000000
        /*0870*/ 	.short	0x010a
        /*0872*/ 	.byte	0xff
	.zero		1


	//   ....[120]....
        /*0874*/ 	.word	0x000085b0
        /*0878*/ 	.word	0x0000000c
        /*087c*/ 	.word	0x000000b0
        /*0880*/ 	.short	0x010a
        /*0882*/ 	.byte	0xff
	.zero		1


	//   ....[121]....
        /*0884*/ 	.word	0x00008610
        /*0888*/ 	.word	0x00000000
        /*088c*/ 	.word	0x000000a8
        /*0890*/ 	.short	0x010a
        /*0892*/ 	.byte	0xff
	.zero		1


	//   ....[122]....
        /*0894*/ 	.word	0x00008670
        /*0898*/ 	.word	0x00000000
        /*089c*/ 	.word	0x00000090
        /*08a0*/ 	.short	0x010a
        /*08a2*/ 	.byte	0xff
	.zero		1


	//   ....[123]....
        /*08a4*/ 	.word	0x000086d0
        /*08a8*/ 	.word	0x00000000
        /*08ac*/ 	.word	0x00000098
        /*08b0*/ 	.short	0x010a
        /*08b2*/ 	.byte	0xff
	.zero		1


	//   ....[124]....
        /*08b4*/ 	.word	0x00008730
        /*08b8*/ 	.word	0x00000000
        /*08bc*/ 	.word	0x00000090
        /*08c0*/ 	.short	0x010a
        /*08c2*/ 	.byte	0xff
	.zero		1


	//   ....[125]....
        /*08c4*/ 	.word	0x00008780
        /*08c8*/ 	.word	0x00000003
        /*08cc*/ 	.word	0x000000b0
        /*08d0*/ 	.short	0x010a
        /*08d2*/ 	.byte	0xff
	.zero		1


	//   ....[126]....
        /*08d4*/ 	.word	0x000087d0
        /*08d8*/ 	.word	0x00000003
        /*08dc*/ 	.word	0x00000080
        /*08e0*/ 	.short	0x010a
        /*08e2*/ 	.byte	0xff
	.zero		1


	//   ....[127]....
        /*08e4*/ 	.word	0x00008820
        /*08e8*/ 	.word	0x0000002b
        /*08ec*/ 	.word	0x000000d0
        /*08f0*/ 	.short	0x010a
        /*08f2*/ 	.byte	0xff
	.zero		1


	//   ....[128]....
        /*08f4*/ 	.word	0x00008870
        /*08f8*/ 	.word	0x00000003
        /*08fc*/ 	.word	0x00000080
        /*0900*/ 	.short	0x010a
        /*0902*/ 	.byte	0xff
	.zero		1


	//----- nvinfo : EIATTR_NUM_MBARRIERS
	.align		4
.L_47:
        /*0904*/ 	.byte	0x03, 0x38
        /*0906*/ 	.short	0x0026


	//----- nvinfo : EIATTR_EXIT_INSTR_OFFSETS
	.align		4
        /*0908*/ 	.byte	0x04, 0x1c
        /*090a*/ 	.short	(.L_49 - .L_48)


	//   ....[0]....
.L_48:
        /*090c*/ 	.word	0x00002e10


	//   ....[1]....
        /*0910*/ 	.word	0x00003300


	//   ....[2]....
        /*0914*/ 	.word	0x00003360


	//   ....[3]....
        /*0918*/ 	.word	0x000042d0


	//   ....[4]....
        /*091c*/ 	.word	0x000050e0


	//   ....[5]....
        /*0920*/ 	.word	0x00005120


	//   ....[6]....
        /*0924*/ 	.word	0x00007db0


	//----- nvinfo : EIATTR_MAX_THREADS
	.align		4
.L_49:
        /*0928*/ 	.byte	0x04, 0x05
        /*092a*/ 	.short	(.L_51 - .L_50)
.L_50:
        /*092c*/ 	.word	0x00000100
        /*0930*/ 	.word	0x00000001
        /*0934*/ 	.word	0x00000001


	//----- nvinfo : EIATTR_CRS_STACK_SIZE
	.align		4
.L_51:
        /*0938*/ 	.byte	0x04, 0x1e
        /*093a*/ 	.short	(.L_53 - .L_52)
.L_52:
        /*093c*/ 	.word	0x00000000


	//----- nvinfo : EIATTR_CBANK_PARAM_SIZE
	.align		4
.L_53:
        /*0940*/ 	.byte	0x03, 0x19
        /*0942*/ 	.short	0x0800


	//----- nvinfo : EIATTR_PARAM_CBANK
	.align		4
        /*0944*/ 	.byte	0x04, 0x0a
        /*0946*/ 	.short	(.L_55 - .L_54)
	.align		4
.L_54:
        /*0948*/ 	.word	index@(.nv.constant0._ZN7cutlass13device_kernelINS_4gemm6kernel13GemmUniversalIN4cute5tupleIJiiiiEEENS1_10collective13CollectiveMmaINS1_35MainloopSm100TmaUmmaWarpSpecializedILi8ELi2ELi4ENS5_IJNS4_1CILi4EEENSA_ILi2EEENSA_ILi1EEEEEEEENS5_IJNSA_ILi64EEENSA_ILi128EEESH_EEEaNS5_IJlSD_lEEEaSJ_NS4_8TiledMMAINS4_8MMA_AtomIJNS4_15SM100_MMA_S8_SSIaaiLi64ELi128ELNS4_4UMMA5MajorE0ELSO_0ELNSN_8SaturateE0EEEEEENS4_6LayoutINS5_IJSD_SD_SD_EEENS5_IJNSA_ILi0EEESU_SU_EEEEENS5_IJNS4_10UnderscoreESX_SX_EEEEENS4_23SM90_TMA_LOAD_MULTICASTENS4_14ComposedLayoutINS4_7SwizzleILi3ELi4ELi3EEENS4_18smem_ptr_flag_bitsILi8EEENSS_INS5_IJNSA_ILi8EEESH_EEENS5_IJSH_SD_EEEEEEEvNS4_8identityES10_S1A_vS1B_EENS_8epilogue10collective18CollectiveEpilogueINS1D_23Sm100TmaWarpSpecializedILi2ELi2ELi32ELb0ELb0EEEJSI_NS5_IJNSS_ISG_SD_EES1I_EEEaSJ_aSJ_NS1D_6fusion15FusionCallbacksIS1H_NS1K_17LinearCombinationIaiaiLNS_15FloatRoundStyleE2EEESI_S1J_JEEENS4_5SM1004TMEM4LOAD26SM100_TMEM_LOAD_16dp32b32xENS4_13SM90_TMA_LOADENS11_INS12_ILi2ELi4ELi3EEES15_NSS_INS5_IJS16_SG_EEENS5_IJSG_SD_EEEEEEENS4_39AutoVectorizingCopyWithAssumedAlignmentILi128EEENS4_14SM90_TMA_STOREES1Z_S21_S21_EEEvvEEEEvNT_6ParamsE)
        /*094c*/ 	.short	0x0380
        /*094e*/ 	.short	0x0800


	//----- nvinfo : EIATTR_SW_WAR
	.align		4
.L_55:
        /*0950*/ 	.byte	0x04, 0x36
        /*0952*/ 	.short	(.L_57 - .L_56)
.L_56:
        /*0954*/ 	.word	0x00000008
.L_57:


//--------------------- .nv.callgraph             --------------------------
	.section	.nv.callgraph,"",@"SHT_CUDA_CALLGRAPH"
	.align	4
	.sectionentsize	8
	.align		4
        /*0000*/ 	.word	0x00000000
	.align		4
        /*0004*/ 	.word	0xffffffff
	.align		4
        /*0008*/ 	.word	index@(_ZN7cutlass13device_kernelINS_4gemm6kernel13GemmUniversalIN4cute5tupleIJiiiiEEENS1_10collective13CollectiveMmaINS1_35MainloopSm100TmaUmmaWarpSpecializedILi8ELi2ELi4ENS5_IJNS4_1CILi4EEENSA_ILi2EEENSA_ILi1EEEEEEEENS5_IJNSA_ILi64EEENSA_ILi128EEESH_EEEaNS5_IJlSD_lEEEaSJ_NS4_8TiledMMAINS4_8MMA_AtomIJNS4_15SM100_MMA_S8_SSIaaiLi64ELi128ELNS4_4UMMA5MajorE0ELSO_0ELNSN_8SaturateE0EEEEEENS4_6LayoutINS5_IJSD_SD_SD_EEENS5_IJNSA_ILi0EEESU_SU_EEEEENS5_IJNS4_10UnderscoreESX_SX_EEEEENS4_23SM90_TMA_LOAD_MULTICASTENS4_14ComposedLayoutINS4_7SwizzleILi3ELi4ELi3EEENS4_18smem_ptr_flag_bitsILi8EEENSS_INS5_IJNSA_ILi8EEESH_EEENS5_IJSH_SD_EEEEEEEvNS4_8identityES10_S1A_vS1B_EENS_8epilogue10collective18CollectiveEpilogueINS1D_23Sm100TmaWarpSpecializedILi2ELi2ELi32ELb0ELb0EEEJSI_NS5_IJNSS_ISG_SD_EES1I_EEEaSJ_aSJ_NS1D_6fusion15FusionCallbacksIS1H_NS1K_17LinearCombinationIaiaiLNS_15FloatRoundStyleE2EEESI_S1J_JEEENS4_5SM1004TMEM4LOAD26SM100_TMEM_LOAD_16dp32b32xENS4_13SM90_TMA_LOADENS11_INS12_ILi2ELi4ELi3EEES15_NSS_INS5_IJS16_SG_EEENS5_IJSG_SD_EEEEEEENS4_39AutoVectorizingCopyWithAssumedAlignmentILi128EEENS4_14SM90_TMA_STOREES1Z_S21_S21_EEEvvEEEEvNT_6ParamsE)
	.align		4
        /*000c*/ 	.word	index@(__assertfail)
	.align		4
        /*0010*/ 	.word	0x00000000
	.align		4
        /*0014*/ 	.word	0xfffffffe
	.align		4
        /*0018*/ 	.word	0x00000000
	.align		4
        /*001c*/ 	.word	0xfffffffd
	.align		4
        /*0020*/ 	.word	0x00000000
	.align		4
        /*0024*/ 	.word	0xfffffffc


//--------------------- .nv.constant4             --------------------------
	.section	.nv.constant4,"a",@progbits
	.align	8
	.align		8
.nv.constant4:
        /*0000*/ 	.dword	__assertfail
	.align		8
        /*0008*/ 	.dword	__unnamed_1
	.align		8
        /*0010*/ 	.dword	__unnamed_2
	.align		8
        /*0018*/ 	.dword	_ZN40_INTERNAL_4f1315b1_4_k_cu_5a0fd983_195854cuda3std3__45__cpo5beginE
	.align		8
        /*0020*/ 	.dword	_ZN40_INTERNAL_4f1315b1_4_k_cu_5a0fd983_195854cuda3std3__45__cpo3endE
	.align		8
        /*0028*/ 	.dword	_ZN40_INTERNAL_4f1315b1_4_k_cu_5a0fd983_195854cuda3std3__45__cpo6cbeginE
	.align		8
        /*0030*/ 	.dword	_ZN40_INTERNAL_4f1315b1_4_k_cu_5a0fd983_195854cuda3std3__45__cpo4cendE
	.align		8
        /*0038*/ 	.dword	_ZN40_INTERNAL_4f1315b1_4_k_cu_5a0fd983_195854cuda3std3__442_GLOBAL__N__4f1315b1_4_k_cu_5a0fd983_195856ignoreE
	.align		8
        /*0040*/ 	.dword	_ZN40_INTERNAL_4f1315b1_4_k_cu_5a0fd983_195854cuda3std3__419piecewise_constructE
	.align		8
        /*0048*/ 	.dword	_ZN40_INTERNAL_4f1315b1_4_k_cu_5a0fd983_195854cuda3std3__48in_placeE
	.align		8
        /*0050*/ 	.dword	_ZN40_INTERNAL_4f1315b1_4_k_cu_5a0fd983_195854cuda3std6ranges3__45__cpo4swapE
	.align		8
        /*0058*/ 	.dword	_ZN40_INTERNAL_4f1315b1_4_k_cu_5a0fd983_195854cuda3std6ranges3__45__cpo9iter_moveE
	.align		8
        /*0060*/ 	.dword	_ZN40_INTERNAL_4f1315b1_4_k_cu_5a0fd983_195854cute7productE
	.align		8
        /*0068*/ 	.dword	_ZN40_INTERNAL_4f1315b1_4_k_cu_5a0fd983_195854cute1_E
	.align		8
        /*0070*/ 	.dword	$str$25
	.align		8
        /*0078*/ 	.dword	$str$26
	.align		8
        /*0080*/ 	.dword	$str$27
	.align		8
        /*0088*/ 	.dword	$str$28


//--------------------- .text._ZN7cutlass13device_kernelINS_4gemm6kernel13GemmUniversalIN4cute5tupleIJiiiiEEENS1_10collective13CollectiveMmaINS1_35MainloopSm100TmaUmmaWarpSpecializedILi8ELi2ELi4ENS5_IJNS4_1CILi4EEENSA_ILi2EEENSA_ILi1EEEEEEEENS5_IJNSA_ILi64EEENSA_ILi128EEESH_EEEaNS5_IJlSD_lEEEaSJ_NS4_8TiledMMAINS4_8MMA_AtomIJNS4_15SM100_MMA_S8_SSIaaiLi64ELi128ELNS4_4UMMA5MajorE0ELSO_0ELNSN_8SaturateE0EEEEEENS4_6LayoutINS5_IJSD_SD_SD_EEENS5_IJNSA_ILi0EEESU_SU_EEEEENS5_IJNS4_10UnderscoreESX_SX_EEEEENS4_23SM90_TMA_LOAD_MULTICASTENS4_14ComposedLayoutINS4_7SwizzleILi3ELi4ELi3EEENS4_18smem_ptr_flag_bitsILi8EEENSS_INS5_IJNSA_ILi8EEESH_EEENS5_IJSH_SD_EEEEEEEvNS4_8identityES10_S1A_vS1B_EENS_8epilogue10collective18CollectiveEpilogueINS1D_23Sm100TmaWarpSpecializedILi2ELi2ELi32ELb0ELb0EEEJSI_NS5_IJNSS_ISG_SD_EES1I_EEEaSJ_aSJ_NS1D_6fusion15FusionCallbacksIS1H_NS1K_17LinearCombinationIaiaiLNS_15FloatRoundStyleE2EEESI_S1J_JEEENS4_5SM1004TMEM4LOAD26SM100_TMEM_LOAD_16dp32b32xENS4_13SM90_TMA_LOADENS11_INS12_ILi2ELi4ELi3EEES15_NSS_INS5_IJS16_SG_EEENS5_IJSG_SD_EEEEEEENS4_39AutoVectorizingCopyWithAssumedAlignmentILi128EEENS4_14SM90_TMA_STOREES1Z_S21_S21_EEEvvEEEEvNT_6ParamsE --------------------------
	.section	.text._ZN7cutlass13device_kernelINS_4gemm6kernel13GemmUniversalIN4cute5tupleIJiiiiEEENS1_10collective13CollectiveMmaINS1_35MainloopSm100TmaUmmaWarpSpecializedILi8ELi2ELi4ENS5_IJNS4_1CILi4EEENSA_ILi2EEENSA_ILi1EEEEEEEENS5_IJNSA_ILi64EEENSA_ILi128EEESH_EEEaNS5_IJlSD_lEEEaSJ_NS4_8TiledMMAINS4_8MMA_AtomIJNS4_15SM100_MMA_S8_SSIaaiLi64ELi128ELNS4_4UMMA5MajorE0ELSO_0ELNSN_8SaturateE0EEEEEENS4_6LayoutINS5_IJSD_SD_SD_EEENS5_IJNSA_ILi0EEESU_SU_EEEEENS5_IJNS4_10UnderscoreESX_SX_EEEEENS4_23SM90_TMA_LOAD_MULTICASTENS4_14ComposedLayoutINS4_7SwizzleILi3ELi4ELi3EEENS4_18smem_ptr_flag_bitsILi8EEENSS_INS5_IJNSA_ILi8EEESH_EEENS5_IJSH_SD_EEEEEEEvNS4_8identityES10_S1A_vS1B_EENS_8epilogue10collective18CollectiveEpilogueINS1D_23Sm100TmaWarpSpecializedILi2ELi2ELi32ELb0ELb0EEEJSI_NS5_IJNSS_ISG_SD_EES1I_EEEaSJ_aSJ_NS1D_6fusion15FusionCallbacksIS1H_NS1K_17LinearCombinationIaiaiLNS_15FloatRoundStyleE2EEESI_S1J_JEEENS4_5SM1004TMEM4LOAD26SM100_TMEM_LOAD_16dp32b32xENS4_13SM90_TMA_LOADENS11_INS12_ILi2ELi4ELi3EEES15_NSS_INS5_IJS16_SG_EEENS5_IJSG_SD_EEEEEEENS4_39AutoVectorizingCopyWithAssumedAlignmentILi128EEENS4_14SM90_TMA_STOREES1Z_S21_S21_EEEvvEEEEvNT_6ParamsE,"ax",@progbits
	.align	128
.text._ZN7cutlass13device_kernelINS_4gemm6kernel13GemmUniversalIN4cute5tupleIJiiiiEEENS1_10collective13CollectiveMmaINS1_35MainloopSm100TmaUmmaWarpSpecializedILi8ELi2ELi4ENS5_IJNS4_1CILi4EEENSA_ILi2EEENSA_ILi1EEEEEEEENS5_IJNSA_ILi64EEENSA_ILi128EEESH_EEEaNS5_IJlSD_lEEEaSJ_NS4_8TiledMMAINS4_8MMA_AtomIJNS4_15SM100_MMA_S8_SSIaaiLi64ELi128ELNS4_4UMMA5MajorE0ELSO_0ELNSN_8SaturateE0EEEEEENS4_6LayoutINS5_IJSD_SD_SD_EEENS5_IJNSA_ILi0EEESU_SU_EEEEENS5_IJNS4_10UnderscoreESX_SX_EEEEENS4_23SM90_TMA_LOAD_MULTICASTENS4_14ComposedLayoutINS4_7SwizzleILi3ELi4ELi3EEENS4_18smem_ptr_flag_bitsILi8EEENSS_INS5_IJNSA_ILi8EEESH_EEENS5_IJSH_SD_EEEEEEEvNS4_8identityES10_S1A_vS1B_EENS_8epilogue10collective18CollectiveEpilogueINS1D_23Sm100TmaWarpSpecializedILi2ELi2ELi32ELb0ELb0EEEJSI_NS5_IJNSS_ISG_SD_EES1I_EEEaSJ_aSJ_NS1D_6fusion15FusionCallbacksIS1H_NS1K_17LinearCombinationIaiaiLNS_15FloatRoundStyleE2EEESI_S1J_JEEENS4_5SM1004TMEM4LOAD26SM100_TMEM_LOAD_16dp32b32xENS4_13SM90_TMA_LOADENS11_INS12_ILi2ELi4ELi3EEES15_NSS_INS5_IJS16_SG_EEENS5_IJSG_SD_EEEEEEENS4_39AutoVectorizingCopyWithAssumedAlignmentILi128EEENS4_14SM90_TMA_STOREES1Z_S21_S21_EEEvvEEEEvNT_6ParamsE:
        .type           _ZN7cutlass13device_kernelINS_4gemm6kernel13GemmUniversalIN4cute5tupleIJiiiiEEENS1_10collective13CollectiveMmaINS1_35MainloopSm100TmaUmmaWarpSpecializedILi8ELi2ELi4ENS5_IJNS4_1CILi4EEENSA_ILi2EEENSA_ILi1EEEEEEEENS5_IJNSA_ILi64EEENSA_ILi128EEESH_EEEaNS5_IJlSD_lEEEaSJ_NS4_8TiledMMAINS4_8MMA_AtomIJNS4_15SM100_MMA_S8_SSIaaiLi64ELi128ELNS4_4UMMA5MajorE0ELSO_0ELNSN_8SaturateE0EEEEEENS4_6LayoutINS5_IJSD_SD_SD_EEENS5_IJNSA_ILi0EEESU_SU_EEEEENS5_IJNS4_10UnderscoreESX_SX_EEEEENS4_23SM90_TMA_LOAD_MULTICASTENS4_14ComposedLayoutINS4_7SwizzleILi3ELi4ELi3EEENS4_18smem_ptr_flag_bitsILi8EEENSS_INS5_IJNSA_ILi8EEESH_EEENS5_IJSH_SD_EEEEEEEvNS4_8identityES10_S1A_vS1B_EENS_8epilogue10collective18CollectiveEpilogueINS1D_23Sm100TmaWarpSpecializedILi2ELi2ELi32ELb0ELb0EEEJSI_NS5_IJNSS_ISG_SD_EES1I_EEEaSJ_aSJ_NS1D_6fusion15FusionCallbacksIS1H_NS1K_17LinearCombinationIaiaiLNS_15FloatRoundStyleE2EEESI_S1J_JEEENS4_5SM1004TMEM4LOAD26SM100_TMEM_LOAD_16dp32b32xENS4_13SM90_TMA_LOADENS11_INS12_ILi2ELi4ELi3EEES15_NSS_INS5_IJS16_SG_EEENS5_IJSG_SD_EEEEEEENS4_39AutoVectorizingCopyWithAssumedAlignmentILi128EEENS4_14SM90_TMA_STOREES1Z_S21_S21_EEEvvEEEEvNT_6ParamsE,@function
        .size           _ZN7cutlass13device_kernelINS_4gemm6kernel13GemmUniversalIN4cute5tupleIJiiiiEEENS1_10collective13CollectiveMmaINS1_35MainloopSm100TmaUmmaWarpSpecializedILi8ELi2ELi4ENS5_IJNS4_1CILi4EEENSA_ILi2EEENSA_ILi1EEEEEEEENS5_IJNSA_ILi64EEENSA_ILi128EEESH_EEEaNS5_IJlSD_lEEEaSJ_NS4_8TiledMMAINS4_8MMA_AtomIJNS4_15SM100_MMA_S8_SSIaaiLi64ELi128ELNS4_4UMMA5MajorE0ELSO_0ELNSN_8SaturateE0EEEEEENS4_6LayoutINS5_IJSD_SD_SD_EEENS5_IJNSA_ILi0EEESU_SU_EEEEENS5_IJNS4_10UnderscoreESX_SX_EEEEENS4_23SM90_TMA_LOAD_MULTICASTENS4_14ComposedLayoutINS4_7SwizzleILi3ELi4ELi3EEENS4_18smem_ptr_flag_bitsILi8EEENSS_INS5_IJNSA_ILi8EEESH_EEENS5_IJSH_SD_EEEEEEEvNS4_8identityES10_S1A_vS1B_EENS_8epilogue10collective18CollectiveEpilogueINS1D_23Sm100TmaWarpSpecializedILi2ELi2ELi32ELb0ELb0EEEJSI_NS5_IJNSS_ISG_SD_EES1I_EEEaSJ_aSJ_NS1D_6fusion15FusionCallbacksIS1H_NS1K_17LinearCombinationIaiaiLNS_15FloatRoundStyleE2EEESI_S1J_JEEENS4_5SM1004TMEM4LOAD26SM100_TMEM_LOAD_16dp32b32xENS4_13SM90_TMA_LOADENS11_INS12_ILi2ELi4ELi3EEES15_NSS_INS5_IJS16_SG_EEENS5_IJSG_SD_EEEEEEENS4_39AutoVectorizingCopyWithAssumedAlignmentILi128EEENS4_14SM90_TMA_STOREES1Z_S21_S21_EEEvvEEEEvNT_6ParamsE,(.L_x_162 - _ZN7cutlass13device_kernelINS_4gemm6kernel13GemmUniversalIN4cute5tupleIJiiiiEEENS1_10collective13CollectiveMmaINS1_35MainloopSm100TmaUmmaWarpSpecializedILi8ELi2ELi4ENS5_IJNS4_1CILi4EEENSA_ILi2EEENSA_ILi1EEEEEEEENS5_IJNSA_ILi64EEENSA_ILi128EEESH_EEEaNS5_IJlSD_lEEEaSJ_NS4_8TiledMMAINS4_8MMA_AtomIJNS4_15SM100_MMA_S8_SSIaaiLi64ELi128ELNS4_4UMMA5MajorE0ELSO_0ELNSN_8SaturateE0EEEEEENS4_6LayoutINS5_IJSD_SD_SD_EEENS5_IJNSA_ILi0EEESU_SU_EEEEENS5_IJNS4_10UnderscoreESX_SX_EEEEENS4_23SM90_TMA_LOAD_MULTICASTENS4_14ComposedLayoutINS4_7SwizzleILi3ELi4ELi3EEENS4_18smem_ptr_flag_bitsILi8EEENSS_INS5_IJNSA_ILi8EEESH_EEENS5_IJSH_SD_EEEEEEEvNS4_8identityES10_S1A_vS1B_EENS_8epilogue10collective18CollectiveEpilogueINS1D_23Sm100TmaWarpSpecializedILi2ELi2ELi32ELb0ELb0EEEJSI_NS5_IJNSS_ISG_SD_EES1I_EEEaSJ_aSJ_NS1D_6fusion15FusionCallbacksIS1H_NS1K_17LinearCombinationIaiaiLNS_15FloatRoundStyleE2EEESI_S1J_JEEENS4_5SM1004TMEM4LOAD26SM100_TMEM_LOAD_16dp32b32xENS4_13SM90_TMA_LOADENS11_INS12_ILi2ELi4ELi3EEES15_NSS_INS5_IJS16_SG_EEENS5_IJSG_SD_EEEEEEENS4_39AutoVectorizingCopyWithAssumedAlignmentILi128EEENS4_14SM90_TMA_STOREES1Z_S21_S21_EEEvvEEEEvNT_6ParamsE)
        .other          _ZN7cutlass13device_kernelINS_4gemm6kernel13GemmUniversalIN4cute5tupleIJiiiiEEENS1_10collective13CollectiveMmaINS1_35MainloopSm100TmaUmmaWarpSpecializedILi8ELi2ELi4ENS5_IJNS4_1CILi4EEENSA_ILi2EEENSA_ILi1EEEEEEEENS5_IJNSA_ILi64EEENSA_ILi128EEESH_EEEaNS5_IJlSD_lEEEaSJ_NS4_8TiledMMAINS4_8MMA_AtomIJNS4_15SM100_MMA_S8_SSIaaiLi64ELi128ELNS4_4UMMA5MajorE0ELSO_0ELNSN_8SaturateE0EEEEEENS4_6LayoutINS5_IJSD_SD_SD_EEENS5_IJNSA_ILi0EEESU_SU_EEEEENS5_IJNS4_10UnderscoreESX_SX_EEEEENS4_23SM90_TMA_LOAD_MULTICASTENS4_14ComposedLayoutINS4_7SwizzleILi3ELi4ELi3EEENS4_18smem_ptr_flag_bitsILi8EEENSS_INS5_IJNSA_ILi8EEESH_EEENS5_IJSH_SD_EEEEEEEvNS4_8identityES10_S1A_vS1B_EENS_8epilogue10collective18CollectiveEpilogueINS1D_23Sm100TmaWarpSpecializedILi2ELi2ELi32ELb0ELb0EEEJSI_NS5_IJNSS_ISG_SD_EES1I_EEEaSJ_aSJ_NS1D_6fusion15FusionCallbacksIS1H_NS1K_17LinearCombinationIaiaiLNS_15FloatRoundStyleE2EEESI_S1J_JEEENS4_5SM1004TMEM4LOAD26SM100_TMEM_LOAD_16dp32b32xENS4_13SM90_TMA_LOADENS11_INS12_ILi2ELi4ELi3EEES15_NSS_INS5_IJS16_SG_EEENS5_IJSG_SD_EEEEEEENS4_39AutoVectorizingCopyWithAssumedAlignmentILi128EEENS4_14SM90_TMA_STOREES1Z_S21_S21_EEEvvEEEEvNT_6ParamsE,@"STO_CUDA_ENTRY STV_DEFAULT"
_ZN7cutlass13device_kernelINS_4gemm6kernel13GemmUniversalIN4cute5tupleIJiiiiEEENS1_10collective13CollectiveMmaINS1_35MainloopSm100TmaUmmaWarpSpecializedILi8ELi2ELi4ENS5_IJNS4_1CILi4EEENSA_ILi2EEENSA_ILi1EEEEEEEENS5_IJNSA_ILi64EEENSA_ILi128EEESH_EEEaNS5_IJlSD_lEEEaSJ_NS4_8TiledMMAINS4_8MMA_AtomIJNS4_15SM100_MMA_S8_SSIaaiLi64ELi128ELNS4_4UMMA5MajorE0ELSO_0ELNSN_8SaturateE0EEEEEENS4_6LayoutINS5_IJSD_SD_SD_EEENS5_IJNSA_ILi0EEESU_SU_EEEEENS5_IJNS4_10UnderscoreESX_SX_EEEEENS4_23SM90_TMA_LOAD_MULTICASTENS4_14ComposedLayoutINS4_7SwizzleILi3ELi4ELi3EEENS4_18smem_ptr_flag_bitsILi8EEENSS_INS5_IJNSA_ILi8EEESH_EEENS5_IJSH_SD_EEEEEEEvNS4_8identityES10_S1A_vS1B_EENS_8epilogue10collective18CollectiveEpilogueINS1D_23Sm100TmaWarpSpecializedILi2ELi2ELi32ELb0ELb0EEEJSI_NS5_IJNSS_ISG_SD_EES1I_EEEaSJ_aSJ_NS1D_6fusion15FusionCallbacksIS1H_NS1K_17LinearCombinationIaiaiLNS_15FloatRoundStyleE2EEESI_S1J_JEEENS4_5SM1004TMEM4LOAD26SM100_TMEM_LOAD_16dp32b32xENS4_13SM90_TMA_LOADENS11_INS12_ILi2ELi4ELi3EEES15_NSS_INS5_IJS16_SG_EEENS5_IJSG_SD_EEEEEEENS4_39AutoVectorizingCopyWithAssumedAlignmentILi128EEENS4_14SM90_TMA_STOREES1Z_S21_S21_EEEvvEEEEvNT_6ParamsE:
[----:B------:R-:W1:Y:S01]  /*0000*/  LDC R1, c[0x0][0x37c] ;  /* 0x0000df00ff017b82 */ /* 0x000e620000000800 */
[----:B------:R-:W2:Y:S01]  /*0010*/  S2R R84, SR_TID.X ;  /* 0x0000000000547919 */ /* 0x000ea20000002100 */
[----:B------:R-:W3:Y:S01]  /*0020*/  LDCU.64 UR8, c[0x0][0x890] ;  /* 0x00011200ff0877ac */ /* 0x000ee20008000a00 */
[----:B------:R-:W-:Y:S02]  /*0030*/  PRMT R74, RZ, 0x7610, R74 ;  /* 0x00007610ff4a7816 */ /* 0x000fe4000000004a */
[----:B------:R-:W-:Y:S01]  /*0040*/  ELECT P3, URZ, PT ;  /* 0x0000000000ff782f */ /* 0x000fe20003860000 */
[----:B---3--:R-:W-:-:S04]  /*0050*/  UISETP.NE.U32.AND UP0, UPT, UR8, URZ, UPT ;  /* 0x000000ff0800728c */ /* 0x008fc8000bf05070 */
[----:B------:R-:W-:Y:S01]  /*0060*/  UISETP.NE.AND.EX UP0, UPT, UR9, URZ, UPT, UP0 ;  /* 0x000000ff0900728c */ /* 0x000fe2000bf05300 */
[----:B--2---:R-:W-:-:S05]  /*0070*/  SHF.R.U32.HI R75, RZ, 0x5, R84 ;  /* 0x00000005ff4b7819 */ /* 0x004fca0000011654 */
[----:B------:R-:W2:Y:S02]  /*0080*/  SHFL.IDX PT, R0, R75, RZ, 0x1f ;  /* 0x00001fff4b007589 */ /* 0x000ea400000e0000 */
[----:B--2---:R-:W-:Y:S01]  /*0090*/  R2UR UR17, R0 ;  /* 0x00000000001172ca */ /* 0x004fe200000e0000 */
[----:B-1----:R-:W-:-:S14]  /*00a0*/  BRA.U UP0, `(.L_x_0) ;  /* 0x0000000100307547 */ /* 0x002fdc000b800000 */
[----:B------:R-:W1:Y:S02]  /*00b0*/  LDCU.64 UR4, c[0x0][0x888] ;  /* 0x00011100ff0477ac */ /* 0x000e640008000a00 */
[----:B-1----:R-:W-:-:S04]  /*00c0*/  UISETP.NE.U32.AND UP0, UPT, UR4, URZ, UPT ;  /* 0x000000ff0400728c */ /* 0x002fc8000bf05070 */
[----:B------:R-:W-:-:S09]  /*00d0*/  UISETP.NE.AND.EX UP0, UPT, UR5, URZ, UPT, UP0 ;  /* 0x000000ff0500728c */ /* 0x000fd2000bf05300 */
[----:B------:R-:W-:Y:S05]  /*00e0*/  BRA.U !UP0, `(.L_x_1) ;  /* 0x0000000108147547 */ /* 0x000fea000b800000 */
[----:B------:R-:W1:Y:S01]  /*00f0*/  LDC.64 R40, c[0x0][0x888] ;  /* 0x00022200ff287b82 */ /* 0x000e620000000a00 */
[----:B------:R-:W1:Y:S02]  /*0100*/  LDCU.64 UR4, c[0x0][0x358] ;  /* 0x00006b00ff0477ac */ /* 0x000e640008000a00 */
[----:B-1----:R1:W5:Y:S01]  /*0110*/  LDG.E R40, desc[UR4][R40.64] ;  /* 0x0000000428287981 */ /* 0x002362000c1e1900 */
[----:B------:R-:W-:Y:S01]  /*0120*/  HFMA2 R74, -RZ, RZ, 0, 5.9604644775390625e-08 ;  /* 0x00000001ff4a7431 */ /* 0x000fe200000001ff */
[----:B------:R-:W-:Y:S05]  /*0130*/  BRA `(.L_x_0) ;  /* 0x00000000000c7947 */ /* 0x000fea0003800000 */
.L_x_1:
[----:B------:R-:W1:Y:S01]  /*0140*/  LDCU UR4, c[0x0][0x880] ;  /* 0x00011000ff0477ac */ /* 0x000e620008000800 */
[----:B------:R-:W-:Y:S01]  /*0150*/  HFMA2 R74, -RZ, RZ, 0, 5.9604644775390625e-08 ;  /* 0x00000001ff4a7431 */ /* 0x000fe200000001ff */
[----:B-1----:R-:W-:-:S07]  /*0160*/  MOV R40, UR4 ;  /* 0x0000000400287c02 */ /* 0x002fce0008000f00 */
.L_x_0:
[----:B------:R-:W2:Y:S02]  /*0170*/  LDCU.64 UR4, c[0x0][0x8b0] ;  /* 0x00011600ff0477ac */ /* 0x000ea40008000a00 */
[----:B--2---:R-:W-:-:S04]  /*0180*/  UISETP.NE.U32.AND UP0, UPT, UR4, URZ, UPT ;  /* 0x000000ff0400728c */ /* 0x004fc8000bf05070 */
[----:B------:R-:W-:-:S09]  /*0190*/  UISETP.NE.AND.EX UP0, UPT, UR5, URZ, UPT, UP0 ;  /* 0x000000ff0500728c */ /* 0x000fd2000bf05300 */
[----:B------:R-:W-:Y:S05]  /*01a0*/  BRA.U UP0, `(.L_x_2) ;  /* 0x0000000100287547 */ /* 0x000fea000b800000 */
[----:B------:R-:W2:Y:S02]  /*01b0*/  LDCU.64 UR4, c[0x0][0x8a8] ;  /* 0x00011500ff0477ac */ /* 0x000ea40008000a00 */
[----:B--2---:R-:W-:-:S04]  /*01c0*/  UISETP.NE.U32.AND UP0, UPT, UR4, URZ, UPT ;  /* 0x000000ff0400728c */ /* 0x004fc8000bf05070 */
[----:B------:R-:W-:-:S09]  /*01d0*/  UISETP.NE.AND.EX UP0, UPT, UR5, URZ, UPT, UP0 ;  /* 0x000000ff0500728c */ /* 0x000fd2000bf05300 */
[----:B------:R-:W-:Y:S05]  /*01e0*/  BRA.U !UP0, `(.L_x_3) ;  /* 0x0000000108107547 */ /* 0x000fea000b800000 */
[----:B------:R-:W2:Y:S01]  /*01f0*/  LDC.64 R38, c[0x0][0x8a8] ;  /* 0x00022a00ff267b82 */ /* 0x000ea20000000a00 */
[----:B------:R-:W2:Y:S02]  /*0200*/  LDCU.64 UR4, c[0x0][0x358] ;  /* 0x00006b00ff0477ac */ /* 0x000ea40008000a00 */
[----:B--2---:R2:W5:Y:S01]  /*0210*/  LDG.E R38, desc[UR4][R38.64] ;  /* 0x0000000426267981 */ /* 0x004562000c1e1900 */
[----:B------:R-:W-:Y:S05]  /*0220*/  BRA `(.L_x_2) ;  /* 0x0000000000087947 */ /* 0x000fea0003800000 */
.L_x_3:
[----:B------:R-:W2:Y:S02]  /*0230*/  LDCU UR4, c[0x0][0x8a0] ;  /* 0x00011400ff0477ac */ /* 0x000ea40008000800 */
[----:B--2---:R-:W-:Y:S02]  /*0240*/  MOV R38, UR4 ;  /* 0x0000000400267c02 */ /* 0x004fe40008000f00 */
.L_x_2:
[----:B------:R-:W-:Y:S01]  /*0250*/  IMAD.U32 R0, RZ, RZ, UR17 ;  /* 0x00000011ff007e24 */ /* 0x000fe2000f8e00ff */
[----:B------:R-:W-:Y:S04]  /*0260*/  BSSY.RECONVERGENT B0, `(.L_x_4) ;  /* 0x000000c000007945 */ /* 0x000fe80003800200 */
[C---:B------:R-:W-:Y:S02]  /*0270*/  ISETP.NE.OR P1, PT, R0.reuse, 0x1, !P3 ;  /* 0x000000010000780c */ /* 0x040fe40005f25670 */
[----:B------:R-:W-:-:S11]  /*0280*/  ISETP.NE.OR P0, PT, R0, 0x3, !P3 ;  /* 0x000000030000780c */ /* 0x000fd60005f05670 */
[----:B------:R-:W-:Y:S05]  /*0290*/  @P1 BRA `(.L_x_5) ;  /* 0x0000000000201947 */ /* 0x000fea0003800000 */
[----:B------:R-:W3:Y:S02]  /*02a0*/  LDCU.64 UR4, c[0x0][0x348] ;  /* 0x00006900ff0477ac */ /* 0x000ee40008000a00 */
[----:B---3--:R-:W-:Y:S02]  /*02b0*/  UIADD3 UR6, UP1, UPT, UR4, 0x80, URZ ;  /* 0x0000008004067890 */ /* 0x008fe4000ff3e0ff */
[----:B------:R-:W-:Y:S02]  /*02c0*/  UIADD3 UR4, UP0, UPT, UR4, 0x180, URZ ;  /* 0x0000018004047890 */ /* 0x000fe4000ff1e0ff */
[----:B------:R-:W-:Y:S02]  /*02d0*/  UIADD3.X UR7, UPT, UPT, URZ, UR5, URZ, UP1, !UPT ;  /* 0x00000005ff077290 */ /* 0x000fe40008ffe4ff */
[----:B------:R-:W-:-:S07]  /*02e0*/  UIADD3.X UR5, UPT, UPT, URZ, UR5, URZ, UP0, !UPT ;  /* 0x00000005ff057290 */ /* 0x000fce00087fe4ff */
[----:B------:R3:W-:Y:S02]  /*02f0*/  UTMACCTL.PF [UR6] ;  /* 0x00000000060079b9 */ /* 0x0007e40008040000 */
[----:B------:R3:W-:Y:S02]  /*0300*/  UTMACCTL.PF [UR4] ;  /* 0x00000000040079b9 */ /* 0x0007e40008040000 */
[----:B---3--:R-:W-:Y:S01]  /*0310*/  NOP ;  /* 0x0000000000007918 */ /* 0x008fe20000000000 */
.L_x_5:
[----:B------:R-:W-:Y:S05]  /*0320*/  BSYNC.RECONVERGENT B0 ;  /* 0x0000000000007941 */ /* 0x000fea0003800200 */
.L_x_4:
[----:B------:R-:W-:Y:S04]  /*0330*/  BSSY.RECONVERGENT B0, `(.L_x_6) ;  /* 0x000000a000007945 */ /* 0x000fe80003800200 */
        /* <DEDUP_REMOVED lines=9> */
.L_x_7:
[----:B------:R-:W-:Y:S05]  /*03d0*/  BSYNC.RECONVERGENT B0 ;  /* 0x0000000000007941 */ /* 0x000fea0003800200 */
.L_x_6:
[----:B------:R-:W3:Y:S01]  /*03e0*/  LDCU.64 UR4, c[0x0][0x888] ;  /* 0x00011100ff0477ac */ /* 0x000ee20008000a00 */
[----:B------:R-:W-:Y:S02]  /*03f0*/  UISETP.EQ.U32.AND UP1, UPT, UR8, URZ, UPT ;  /* 0x000000ff0800728c */ /* 0x000fe4000bf22070 */
[----:B------:R-:W-:Y:S02]  /*0400*/  UPLOP3.LUT UP3, UPT, UPT, UPT, UPT, 0x80, 0x8 ;  /* 0x000000000008789c */ /* 0x000fe40003f6f070 */
[----:B---3--:R-:W-:-:S04]  /*0410*/  UISETP.NE.U32.AND UP0, UPT, UR4, URZ, UPT ;  /* 0x000000ff0400728c */ /* 0x008fc8000bf05070 */
[----:B------:R-:W-:-:S04]  /*0420*/  UISETP.NE.AND.EX UP0, UPT, UR5, URZ, UPT, UP0 ;  /* 0x000000ff0500728c */ /* 0x000fc8000bf05300 */
[----:B------:R-:W-:-:S04]  /*0430*/  UISETP.EQ.OR.EX UP2, UPT, UR9, URZ, !UP0, UP1 ;  /* 0x000000ff0900728c */ /* 0x000fc8000c742710 */
[----:B------:R-:W-:-:S06]  /*0440*/  UP2UR UR4, UPR, URZ, 0x4 ;  /* 0x00000004ff047883 */ /* 0x000fcc0008000000 */
[----:B------:R-:W-:Y:S01]  /*0450*/  MOV R77, UR4 ;  /* 0x00000004004d7c02 */ /* 0x000fe20008000f00 */
[----:B------:R-:W-:Y:S06]  /*0460*/  BRA.U !UP2, `(.L_x_8) ;  /* 0x000000010a207547 */ /* 0x000fec000b800000 */
[----:B-----5:R-:W-:Y:S01]  /*0470*/  R2UR UR5, R40 ;  /* 0x00000000280572ca */ /* 0x020fe200000e0000 */
[----:B------:R-:W-:Y:S02]  /*0480*/  UISETP.NE.U32.AND UP1, UPT, UR8, URZ, UPT ;  /* 0x000000ff0800728c */ /* 0x000fe4000bf25070 */
[----:B------:R-:W-:Y:S02]  /*0490*/  USEL UR4, URZ, 0xffffffff, UP0 ;  /* 0xffffffffff047887 */ /* 0x000fe40008000000 */
[----:B------:R-:W-:-:S08]  /*04a0*/  UISETP.NE.AND.EX UP1, UPT, UR9, URZ, UPT, UP1 ;  /* 0x000000ff0900728c */ /* 0x000fd0000bf25310 */
[----:B------:R-:W-:-:S04]  /*04b0*/  UISETP.NE.AND UP0, UPT, UR5, URZ, UPT ;  /* 0x000000ff0500728c */ /* 0x000fc8000bf05270 */
[----:B------:R-:W-:-:S04]  /*04c0*/  @!UP1 USEL UR4, URZ, 0xffffffff, UP0 ;  /* 0xffffffffff049887 */ /* 0x000fc80008000000 */
[----:B------:R-:W-:-:S04]  /*04d0*/  ULOP3.LUT UR4, UR4, 0x1, URZ, 0xc0, !UPT ;  /* 0x0000000104047892 */ /* 0x000fc8000f8ec0ff */
[----:B------:R-:W-:-:S11]  /*04e0*/  UISETP.NE.U32.AND UP3, UPT, UR4, 0x1, UPT ;  /* 0x000000010400788c */ /* 0x000fd6000bf65070 */
.L_x_8:
[----:B------:R-:W3:Y:S01]  /*04f0*/  SHFL.IDX PT, R2, R75, RZ, 0x1f ;  /* 0x00001fff4b027589 */ /* 0x000ee200000e0000 */
[----:B------:R-:W-:-:S04]  /*0500*/  UISETP.NE.AND UP0, UPT, UR17, 0x2, UPT ;  /* 0x000000021100788c */ /* 0x000fc8000bf05270 */
[----:B------:R-:W-:Y:S01]  /*0510*/  USEL UR37, URZ, 0x1, UP0 ;  /* 0x00000001ff257887 */ /* 0x000fe20008000000 */
[----:B---3--:R-:W-:-:S13]  /*0520*/  ISETP.NE.AND P0, PT, R2, RZ, PT ;  /* 0x000000ff0200720c */ /* 0x008fda0003f05270 */
[----:B------:R-:W-:Y:S05]  /*0530*/  @P0 BRA `(.L_x_9) ;  /* 0x0000000000840947 */ /* 0x000fea0003800000 */
[----:B------:R-:W-:Y:S01]  /*0540*/  ELECT P0, URZ, PT ;  /* 0x0000000000ff782f */ /* 0x000fe20003800000 */
[----:B------:R-:W-:-:S12]  /*0550*/  BSSY.RECONVERGENT B0, `(.L_x_9) ;  /* 0x000001f000007945 */ /* 0x000fd80003800200 */
[----:B------:R-:W-:Y:S05]  /*0560*/  @!P0 BRA `(.L_x_10) ;  /* 0x0000000000748947 */ /* 0x000fea0003800000 */
[----:B------:R-:W3:Y:S01]  /*0570*/  S2UR UR4, SR_CgaCtaId ;  /* 0x00000000000479c3 */ /* 0x000ee20000008800 */
[----:B------:R-:W-:Y:S01]  /*0580*/  UMOV UR5, 0x400 ;  /* 0x0000040000057882 */ /* 0x000fe20000000000 */
[----:B------:R-:W-:Y:S01]  /*0590*/  UMOV UR8, 0x1 ;  /* 0x0000000100087882 */ /* 0x000fe20000000000 */
[----:B------:R-:W-:Y:S01]  /*05a0*/  UMOV UR6, 0x5 ;  /* 0x0000000500067882 */ /* 0x000fe20000000000 */
[----:B------:R-:W-:-:S04]  /*05b0*/  UIADD3 UR8, UPT, UPT, -UR8, 0x100000, URZ ;  /* 0x0010000008087890 */ /* 0x000fc8000fffe1ff */
[----:B------:R-:W-:Y:S02]  /*05c0*/  USHF.L.U32 UR9, UR8, 0xb, URZ ;  /* 0x0000000b08097899 */ /* 0x000fe400080006ff */
[----:B------:R-:W-:Y:S02]  /*05d0*/  USHF.L.U32 UR8, UR8, 0x1, URZ ;  /* 0x0000000108087899 */ /* 0x000fe400080006ff */
[----:B------:R-:W-:-:S04]  /*05e0*/  UIADD3 UR6, UPT, UPT, -UR6, 0x100000, URZ ;  /* 0x0010000006067890 */ /* 0x000fc8000fffe1ff */
[----:B------:R-:W-:Y:S02]  /*05f0*/  USHF.L.U32 UR7, UR6, 0xb, URZ ;  /* 0x0000000b06077899 */ /* 0x000fe400080006ff */
[----:B------:R-:W-:Y:S02]  /*0600*/  USHF.L.U32 UR6, UR6, 0x1, URZ ;  /* 0x0000000106067899 */ /* 0x000fe400080006ff */
[----:B---3--:R-:W-:Y:S01]  /*0610*/  ULEA UR4, UR4, UR5, 0x18 ;  /* 0x0000000504047291 */ /* 0x008fe2000f8ec0ff */
[----:B------:R-:W3:Y:S11]  /*0620*/  FENCE.VIEW.ASYNC.S ;  /* 0x00000000000073c6 */ /* 0x000ef60000000000 */
[----:B---3--:R3:W4:Y:S01]  /*0630*/  SYNCS.EXCH.64 URZ, [UR4], UR8 ;  /* 0x0000000804ff75b2 */ /* 0x0087220008000100 */
[----:B------:R3:W1:Y:S01]  /*0640*/  SYNCS.EXCH.64 URZ, [UR4+0x40], UR6 ;  /* 0x0000400604ff75b2 */ /* 0x0006620008000100 */
        /* <DEDUP_REMOVED lines=13> */
[----:B------:R3:W1:Y:S02]  /*0720*/  SYNCS.EXCH.64 URZ, [UR4+0x78], UR6 ;  /* 0x0000780604ff75b2 */ /* 0x0006640008000100 */
[----:B---3--:R-:W-:Y:S01]  /*0730*/  NOP ;  /* 0x0000000000007918 */ /* 0x008fe20000000000 */
.L_x_10:
[----:B------:R-:W-:Y:S05]  /*0740*/  BSYNC.RECONVERGENT B0 ;  /* 0x0000000000007941 */ /* 0x000fea0003800200 */
.L_x_9:
[----:B------:R-:W3:Y:S01]  /*0750*/  SHFL.IDX PT, R2, R75, RZ, 0x1f ;  /* 0x00001fff4b027589 */ /* 0x000ee200000e0000 */
[----:B------:R-:W-:Y:S01]  /*0760*/  NOP ;  /* 0x0000000000007918 */ /* 0x000fe20000000000 */
[----:B---3--:R-:W-:-:S13]  /*0770*/  ISETP.NE.AND P0, PT, R2, 0x1, PT ;  /* 0x000000010200780c */ /* 0x008fda0003f05270 */
[----:B------:R-:W-:Y:S05]  /*0780*/  @P0 BRA `(.L_x_11) ;  /* 0x0000000000480947 */ /* 0x000fea0003800000 */
        /* <DEDUP_REMOVED lines=9> */
[----:B------:R-:W-:Y:S01]  /*0820*/  USHF.L.U32 UR6, UR6, 0x1, URZ ;  /* 0x0000000106067899 */ /* 0x000fe200080006ff */
[----:B------:R-:W-:Y:S01]  /*0830*/  ELECT P0, URZ, PT ;  /* 0x0000000000ff782f */ /* 0x000fe20003800000 */
[----:B---3--:R-:W-:Y:S01]  /*0840*/  ULEA UR4, UR4, UR5, 0x18 ;  /* 0x0000000504047291 */ /* 0x008fe2000f8ec0ff */
[----:B------:R-:W3:Y:S11]  /*0850*/  FENCE.VIEW.ASYNC.S ;  /* 0x00000000000073c6 */ /* 0x000ef60000000000 */
[----:B---3--:R3:W1:Y:S01]  /*0860*/  SYNCS.EXCH.64 URZ, [UR4+0x80], UR8 ;  /* 0x0000800804ff75b2 */ /* 0x0086620008000100 */
[----:B------:R3:W1:Y:S01]  /*0870*/  SYNCS.EXCH.64 URZ, [UR4+0x90], UR6 ;  /* 0x0000900604ff75b2 */ /* 0x0006620008000100 */
[----:B------:R3:W1:Y:S01]  /*0880*/  SYNCS.EXCH.64 URZ, [UR4+0x88], UR8 ;  /* 0x0000880804ff75b2 */ /* 0x0006620008000100 */
[----:B------:R3:W1:Y:S01]  /*0890*/  SYNCS.EXCH.64 URZ, [UR4+0x98], UR6 ;  /* 0x0000980604ff75b2 */ /* 0x0006620008000100 */
[----:B------:R-:W-:Y:S01]  /*08a0*/  NOP ;  /* 0x0000000000007918 */ /* 0x000fe20000000000 */
.L_x_11:
[----:B------:R-:W2:Y:S01]  /*08b0*/  SHFL.IDX PT, R2, R75, RZ, 0x1f ;  /* 0x00001fff4b027589 */ /* 0x000ea200000e0000 */
[----:B------:R-:W-:Y:S01]  /*08c0*/  NOP ;  /* 0x0000000000007918 */ /* 0x000fe20000000000 */
[----:B--2---:R-:W-:-:S13]  /*08d0*/  ISETP.NE.AND P0, PT, R2, 0x3, PT ;  /* 0x000000030200780c */ /* 0x004fda0003f05270 */
[----:B------:R-:W-:Y:S05]  /*08e0*/  @P0 BRA `(.L_x_12) ;  /* 0x0000000000300947 */ /* 0x000fea0003800000 */
[----:B---3--:R-:W2:Y:S01]  /*08f0*/  S2UR UR6, SR_CgaCtaId ;  /* 0x00000000000679c3 */ /* 0x008ea20000008800 */
[----:B------:R-:W-:Y:S01]  /*0900*/  UMOV UR4, 0x400 ;  /* 0x0000040000047882 */ /* 0x000fe20000000000 */
[----:B------:R-:W-:Y:S01]  /*0910*/  UMOV UR5, 0x20 ;  /* 0x0000002000057882 */ /* 0x000fe20000000000 */
[----:B------:R-:W-:Y:S01]  /*0920*/  ELECT P0, URZ, PT ;  /* 0x0000000000ff782f */ /* 0x000fe20003800000 */
[----:B--2---:R-:W-:Y:S02]  /*0930*/  ULEA UR6, UR6, UR4, 0x18 ;  /* 0x0000000406067291 */ /* 0x004fe4000f8ec0ff */
[----:B------:R-:W-:-:S04]  /*0940*/  UIADD3 UR4, UPT, UPT, -UR5, 0x100000, URZ ;  /* 0x0010000005047890 */ /* 0x000fc8000fffe1ff */
[----:B------:R-:W-:Y:S02]  /*0950*/  USHF.L.U32 UR5, UR4, 0xb, URZ ;  /* 0x0000000b04057899 */ /* 0x000fe400080006ff */
[----:B------:R-:W-:Y:S01]  /*0960*/  USHF.L.U32 UR4, UR4, 0x1, URZ ;  /* 0x0000000104047899 */ /* 0x000fe200080006ff */
[----:B------:R-:W2:Y:S11]  /*0970*/  FENCE.VIEW.ASYNC.S ;  /* 0x00000000000073c6 */ /* 0x000eb60000000000 */
[----:B--2---:R2:W3:Y:S01]  /*0980*/  SYNCS.EXCH.64 URZ, [UR6+0xa0], UR4 ;  /* 0x0000a00406ff75b2 */ /* 0x0044e20008000100 */
[----:B------:R2:W1:Y:S01]  /*0990*/  SYNCS.EXCH.64 URZ, [UR6+0xa8], UR4 ;  /* 0x0000a80406ff75b2 */ /* 0x0004620008000100 */
[----:B------:R-:W-:Y:S01]  /*09a0*/  NOP ;  /* 0x0000000000007918 */ /* 0x000fe20000000000 */
.L_x_12:
[----:B------:R-:W4:Y:S01]  /*09b0*/  SHFL.IDX PT, R2, R75, RZ, 0x1f ;  /* 0x00001fff4b027589 */ /* 0x000f2200000e0000 */
[----:B------:R-:W-:Y:S01]  /*09c0*/  NOP ;  /* 0x0000000000007918 */ /* 0x000fe20000000000 */
[----:B----4-:R-:W-:-:S13]  /*09d0*/  ISETP.NE.AND P0, PT, R2, 0x4, PT ;  /* 0x000000040200780c */ /* 0x010fda0003f05270 */
[----:B------:R-:W-:Y:S05]  /*09e0*/  @P0 BRA `(.L_x_13) ;  /* 0x00000000004c0947 */ /* 0x000fea0003800000 */
[----:B--23--:R-:W2:Y:S01]  /*09f0*/  S2UR UR6, SR_CgaCtaId ;  /* 0x00000000000679c3 */ /* 0x00cea20000008800 */
[----:B------:R-:W-:Y:S01]  /*0a00*/  UMOV UR4, 0x720 ;  /* 0x0000072000047882 */ /* 0x000fe20000000000 */
[----:B------:R-:W-:Y:S01]  /*0a10*/  UMOV UR5, 0x400 ;  /* 0x0000040000057882 */ /* 0x000fe20000000000 */
[----:B------:R-:W-:Y:S01]  /*0a20*/  USEL UR4, UR4, 0x620, UP3 ;  /* 0x0000062004047887 */ /* 0x000fe20009800000 */
[----:B------:R-:W-:Y:S01]  /*0a30*/  UMOV UR8, 0x1 ;  /* 0x0000000100087882 */ /* 0x000fe20000000000 */
[----:B------:R-:W-:Y:S01]  /*0a40*/  ELECT P0, URZ, PT ;  /* 0x0000000000ff782f */ /* 0x000fe20003800000 */
[----:B------:R-:W-:-:S04]  /*0a50*/  UIADD3 UR8, UPT, UPT, -UR8, 0x100000, URZ ;  /* 0x0010000008087890 */ /* 0x000fc8000fffe1ff */
[----:B------:R-:W-:Y:S02]  /*0a60*/  USHF.L.U32 UR9, UR8, 0xb, URZ ;  /* 0x0000000b08097899 */ /* 0x000fe400080006ff */
[----:B------:R-:W-:Y:S02]  /*0a70*/  USHF.L.U32 UR8, UR8, 0x1, URZ ;  /* 0x0000000108087899 */ /* 0x000fe400080006ff */
[----:B--2---:R-:W-:Y:S02]  /*0a80*/  ULEA UR6, UR6, UR5, 0x18 ;  /* 0x0000000506067291 */ /* 0x004fe4000f8ec0ff */
[----:B------:R-:W-:-:S04]  /*0a90*/  UIADD3 UR4, UPT, UPT, -UR4, 0x100000, URZ ;  /* 0x0010000004047890 */ /* 0x000fc8000fffe1ff */
[----:B------:R-:W-:Y:S02]  /*0aa0*/  USHF.L.U32 UR5, UR4, 0xb, URZ ;  /* 0x0000000b04057899 */ /* 0x000fe400080006ff */
[----:B------:R-:W-:Y:S01]  /*0ab0*/  USHF.L.U32 UR4, UR4, 0x1, URZ ;  /* 0x0000000104047899 */ /* 0x000fe200080006ff */
[----:B------:R-:W2:Y:S03]  /*0ac0*/  FENCE.VIEW.ASYNC.S ;  /* 0x00000000000073c6 */ /* 0x000ea60000000000 */
[----:B--2---:R4:W2:Y:S08]  /*0ad0*/  SYNCS.EXCH.64 URZ, [UR6+0xb0], UR8 ;  /* 0x0000b00806ff75b2 */ /* 0x0048b00008000100 */
[----:B------:R4:W3:Y:S01]  /*0ae0*/  SYNCS.EXCH.64 URZ, [UR6+0xc0], UR4 ;  /* 0x0000c00406ff75b2 */ /* 0x0008e20008000100 */
[----:B------:R4:W1:Y:S01]  /*0af0*/  SYNCS.EXCH.64 URZ, [UR6+0xb8], UR8 ;  /* 0x0000b80806ff75b2 */ /* 0x0008620008000100 */
[----:B------:R4:W1:Y:S02]  /*0b00*/  SYNCS.EXCH.64 URZ, [UR6+0xc8], UR4 ;  /* 0x0000c80406ff75b2 */ /* 0x0008640008000100 */
[----:B----4-:R-:W-:Y:S01]  /*0b10*/  NOP ;  /* 0x0000000000007918 */ /* 0x010fe20000000000 */
.L_x_13:
[----:B------:R-:W4:Y:S01]  /*0b20*/  SHFL.IDX PT, R2, R75, RZ, 0x1f ;  /* 0x00001fff4b027589 */ /* 0x000f2200000e0000 */
[----:B------:R-:W-:Y:S01]  /*0b30*/  NOP ;  /* 0x0000000000007918 */ /* 0x000fe20000000000 */
[----:B----4-:R-:W-:-:S13]  /*0b40*/  ISETP.NE.AND P0, PT, R2, 0x5, PT ;  /* 0x000000050200780c */ /* 0x010fda0003f05270 */
[----:B------:R-:W-:Y:S05]  /*0b50*/  @P0 BRA `(.L_x_14) ;  /* 0x0000000000580947 */ /* 0x000fea0003800000 */
[----:B--23--:R-:W2:Y:S01]  /*0b60*/  S2UR UR4, SR_CgaCtaId ;  /* 0x00000000000479c3 */ /* 0x00cea20000008800 */
        /* <DEDUP_REMOVED lines=10> */
[----:B--2---:R-:W-:Y:S01]  /*0c10*/  ULEA UR4, UR4, UR5, 0x18 ;  /* 0x0000000504047291 */ /* 0x004fe2000f8ec0ff */
[----:B------:R-:W2:Y:S11]  /*0c20*/  FENCE.VIEW.ASYNC.S ;  /* 0x00000000000073c6 */ /* 0x000eb60000000000 */
[----:B--2---:R4:W2:Y:S01]  /*0c30*/  SYNCS.EXCH.64 URZ, [UR4+0xd0], UR8 ;  /* 0x0000d00804ff75b2 */ /* 0x0048a20008000100 */
[----:B------:R4:W3:Y:S01]  /*0c40*/  SYNCS.EXCH.64 URZ, [UR4+0xf0], UR6 ;  /* 0x0000f00604ff75b2 */ /* 0x0008e20008000100 */
[----:B------:R4:W1:Y:S01]  /*0c50*/  SYNCS.EXCH.64 URZ, [UR4+0xd8], UR8 ;  /* 0x0000d80804ff75b2 */ /* 0x0008620008000100 */
[----:B------:R4:W1:Y:S01]  /*0c60*/  SYNCS.EXCH.64 URZ, [UR4+0xf8], UR6 ;  /* 0x0000f80604ff75b2 */ /* 0x0008620008000100 */
[----:B------:R4:W1:Y:S01]  /*0c70*/  SYNCS.EXCH.64 URZ, [UR4+0xe0], UR8 ;  /* 0x0000e00804ff75b2 */ /* 0x0008620008000100 */
[----:B------:R4:W1:Y:S01]  /*0c80*/  SYNCS.EXCH.64 URZ, [UR4+0x100], UR6 ;  /* 0x0001000604ff75b2 */ /* 0x0008620008000100 */
[----:B------:R4:W1:Y:S01]  /*0c90*/  SYNCS.EXCH.64 URZ, [UR4+0xe8], UR8 ;  /* 0x0000e80804ff75b2 */ /* 0x0008620008000100 */
[----:B------:R4:W1:Y:S02]  /*0ca0*/  SYNCS.EXCH.64 URZ, [UR4+0x108], UR6 ;  /* 0x0001080604ff75b2 */ /* 0x0008640008000100 */
[----:B----4-:R-:W-:Y:S01]  /*0cb0*/  NOP ;  /* 0x0000000000007918 */ /* 0x010fe20000000000 */
.L_x_14:
[----:B------:R-:W4:Y:S01]  /*0cc0*/  SHFL.IDX PT, R2, R75, RZ, 0x1f ;  /* 0x00001fff4b027589 */ /* 0x000f2200000e0000 */
[----:B------:R-:W1:Y:S01]  /*0cd0*/  S2UR UR45, SR_CgaCtaId ;  /* 0x00000000002d79c3 */ /* 0x000e620000008800 */
[----:B------:R-:W-:Y:S01]  /*0ce0*/  NOP ;  /* 0x0000000000007918 */ /* 0x000fe20000000000 */
[----:B----4-:R-:W-:-:S13]  /*0cf0*/  ISETP.NE.AND P0, PT, R2, 0x3, PT ;  /* 0x000000030200780c */ /* 0x010fda0003f05270 */
[----:B-1----:R-:W-:Y:S05]  /*0d00*/  @P0 BRA `(.L_x_15) ;  /* 0x0000000000340947 */ /* 0x002fea0003800000 */
[----:B--23--:R-:W-:Y:S01]  /*0d10*/  UMOV UR4, 0x400 ;  /* 0x0000040000047882 */ /* 0x00cfe20000000000 */
[----:B------:R-:W-:Y:S01]  /*0d20*/  UMOV UR6, 0x20 ;  /* 0x0000002000067882 */ /* 0x000fe20000000000 */
[----:B------:R-:W-:Y:S02]  /*0d30*/  ULEA UR4, UR45, UR4, 0x18 ;  /* 0x000000042d047291 */ /* 0x000fe4000f8ec0ff */
[----:B------:R-:W-:-:S04]  /*0d40*/  UIADD3 UR6, UPT, UPT, -UR6, 0x100000, URZ ;  /* 0x0010000006067890 */ /* 0x000fc8000fffe1ff */
[----:B------:R-:W-:Y:S02]  /*0d50*/  USHF.L.U32 UR7, UR6, 0xb, URZ ;  /* 0x0000000b06077899 */ /* 0x000fe400080006ff */
[----:B------:R-:W-:Y:S01]  /*0d60*/  USHF.L.U32 UR6, UR6, 0x1, URZ ;  /* 0x0000000106067899 */ /* 0x000fe200080006ff */
[----:B------:R-:W-:Y:S01]  /*0d70*/  ELECT P0, URZ, PT ;  /* 0x0000000000ff782f */ /* 0x000fe20003800000 */
[----:B------:R-:W1:Y:S10]  /*0d80*/  FENCE.VIEW.ASYNC.S ;  /* 0x00000000000073c6 */ /* 0x000e740000000000 */
[----:B-1----:R1:W4:Y:S01]  /*0d90*/  SYNCS.EXCH.64 URZ, [UR4+0x110], UR6 ;  /* 0x0001100604ff75b2 */ /* 0x0023220008000100 */
[----:B------:R1:W2:Y:S01]  /*0da0*/  SYNCS.EXCH.64 URZ, [UR4+0x120], UR6 ;  /* 0x0001200604ff75b2 */ /* 0x0002a20008000100 */
[----:B------:R1:W3:Y:S01]  /*0db0*/  SYNCS.EXCH.64 URZ, [UR4+0x118], UR6 ;  /* 0x0001180604ff75b2 */ /* 0x0002e20008000100 */
[----:B------:R1:W1:Y:S01]  /*0dc0*/  SYNCS.EXCH.64 URZ, [UR4+0x128], UR6 ;  /* 0x0001280604ff75b2 */ /* 0x0002620008000100 */
[----:B------:R-:W-:Y:S01]  /*0dd0*/  NOP ;  /* 0x0000000000007918 */ /* 0x000fe20000000000 */
.L_x_15:
[----:B-123--:R-:W1:Y:S01]  /*0de0*/  LDCU UR4, c[0x0][0x36c] ;  /* 0x00006d80ff0477ac */ /* 0x00ee620008000800 */
[----:B------:R-:W-:Y:S01]  /*0df0*/  ISETP.NE.OR P3, PT, R0, 0x2, !P3 ;  /* 0x000000020000780c */ /* 0x000fe20005f65670 */
[----:B------:R-:W-:Y:S01]  /*0e00*/  NOP ;  /* 0x0000000000007918 */ /* 0x000fe20000000000 */
[----:B------:R-:W-:Y:S01]  /*0e10*/  LOP3.LUT R0, R84, 0x1f, RZ, 0xc0, !PT ;  /* 0x0000001f54007812 */ /* 0x000fe200078ec0ff */
[----:B------:R-:W-:Y:S02]  /*0e20*/  UISETP.NE.AND UP4, UPT, UR17, URZ, UPT ;  /* 0x000000ff1100728c */ /* 0x000fe4000bf85270 */
[----:B-1----:R-:W-:-:S09]  /*0e30*/  UISETP.EQ.U32.AND UP5, UPT, UR4, 0x1, UPT ;  /* 0x000000010400788c */ /* 0x002fd2000bfa2070 */
[----:B------:R-:W-:Y:S05]  /*0e40*/  BRA.U !UP5, `(.L_x_16) ;  /* 0x000000010d087547 */ /* 0x000fea000b800000 */
[----:B----4-:R-:W-:Y:S01]  /*0e50*/  UCGABAR_ARV ;  /* 0x00000000000079c7 */ /* 0x010fe20008000000 */
[----:B------:R-:W-:Y:S05]  /*0e60*/  BRA `(.L_x_17) ;  /* 0x0000000000047947 */ /* 0x000fea0003800000 */
.L_x_16:
[----:B----4-:R-:W-:Y:S01]  /*0e70*/  NOP ;  /* 0x0000000000007918 */ /* 0x010fe20000000000 */
.L_x_17:
[----:B------:R-:W1:Y:S01]  /*0e80*/  S2UR UR20, SR_CTAID.Y ;  /* 0x00000000001479c3 */ /* 0x000e620000002600 */
[----:B------:R-:W-:-:S05]  /*0e90*/  CS2R.32 R76, SR_CgaSize ;  /* 0x00000000004c7805 */ /* 0x000fca0000008a00 */
[----:B------:R-:W-:-:S05]  /*0ea0*/  IMAD R76, R76, -0xa0, RZ ;  /* 0xffffff604c4c7824 */ /* 0x000fca00078e02ff */
[----:B------:R-:W-:-:S14]  /*0eb0*/  R2UR UR4, R76 ;  /* 0x000000004c0472ca */ /* 0x000fdc00000e0000 */
[----:B------:R-:W2:Y:S01]  /*0ec0*/  LDCU UR4, c[0x0][UR4+0x2b4] ;  /* 0x00005680040477ac */ /* 0x000ea20008000800 */
[----:B------:R-:W-:-:S05]  /*0ed0*/  CS2R.32 R76, SR_CgaSize ;  /* 0x00000000004c7805 */ /* 0x000fca0000008a00 */
[----:B------:R-:W-:-:S05]  /*0ee0*/  IMAD R76, R76, -0xa0, RZ ;  /* 0xffffff604c4c7824 */ /* 0x000fca00078e02ff */
[----:B------:R-:W-:-:S14]  /*0ef0*/  R2UR UR5, R76 ;  /* 0x000000004c0572ca */ /* 0x000fdc00000e0000 */
[----:B------:R-:W3:Y:S01]  /*0f00*/  LDCU UR5, c[0x0][UR5+0x2b0] ;  /* 0x00005600050577ac */ /* 0x000ee20008000800 */
[----:B------:R-:W4:Y:S01]  /*0f10*/  S2UR UR16, SR_CTAID.X ;  /* 0x00000000001079c3 */ /* 0x000f220000002500 */
[----:B------:R-:W-:-:S05]  /*0f20*/  CS2R.32 R76, SR_CgaSize ;  /* 0x00000000004c7805 */ /* 0x000fca0000008a00 */
[----:B------:R-:W-:-:S05]  /*0f30*/  IMAD R76, R76, -0xa0, RZ ;  /* 0xffffff604c4c7824 */ /* 0x000fca00078e02ff */
[----:B------:R-:W-:-:S14]  /*0f40*/  R2UR UR7, R76 ;  /* 0x000000004c0772ca */ /* 0x000fdc00000e0000 */
[----:B------:R-:W3:Y:S01]  /*0f50*/  LDCU UR7, c[0x0][UR7+0x2a4] ;  /* 0x00005480070777ac */ /* 0x000ee20008000800 */
[----:B------:R-:W-:-:S05]  /*0f60*/  CS2R.32 R76, SR_CgaSize ;  /* 0x00000000004c7805 */ /* 0x000fca0000008a00 */
[----:B------:R-:W-:-:S05]  /*0f70*/  IMAD R76, R76, -0xa0, RZ ;  /* 0xffffff604c4c7824 */ /* 0x000fca00078e02ff */
[----:B------:R-:W-:-:S14]  /*0f80*/  R2UR UR63, R76 ;  /* 0x000000004c3f72ca */ /* 0x000fdc00000e0000 */
[----:B------:R-:W3:Y:S01]  /*0f90*/  LDCU UR63, c[0x0][UR63+0x2a0] ;  /* 0x000054003f3f77ac */ /* 0x000ee20008000800 */
[----:B------:R-:W-:Y:S02]  /*0fa0*/  ULOP3.LUT UR47, UR45, 0x3, URZ, 0xc0, !UPT ;  /* 0x000000032d2f7892 */ /* 0x000fe4000f8ec0ff */
[----:B------:R-:W-:Y:S02]  /*0fb0*/  USHF.R.U32.HI UR32, URZ, 0x2, UR45 ;  /* 0x00000002ff207899 */ /* 0x000fe4000801162d */
[----:B------:R-:W-:Y:S02]  /*0fc0*/  UISETP.GT.U32.AND UP1, UPT, UR47, 0xffff, UPT ;  /* 0x0000ffff2f00788c */ /* 0x000fe4000bf24070 */
[----:B------:R-:W-:Y:S01]  /*0fd0*/  USHF.L.U32 UR28, UR45, 0xa, URZ ;  /* 0x0000000a2d1c7899 */ /* 0x000fe200080006ff */
[----:B-1----:R-:W-:Y:S01]  /*0fe0*/  I2FP.F32.U32 R2, UR20 ;  /* 0x0000001400027c45 */ /* 0x002fe20008201000 */
[----:B------:R-:W1:Y:S04]  /*0ff0*/  LDCU UR21, c[0x0][0xb24] ;  /* 0x00016480ff1577ac */ /* 0x000e680008000800 */
[----:B--2---:R-:W-:Y:S01]  /*1000*/  FMUL R2, R2, UR4 ;  /* 0x0000000402027c20 */ /* 0x004fe20008400000 */
[----:B------:R-:W-:Y:S01]  /*1010*/  ULOP3.LUT UR4, UR45, 0x4, URZ, 0xc0, !UPT ;  /* 0x000000042d047892 */ /* 0x000fe2000f8ec0ff */
[----:B----4-:R-:W-:Y:S01]  /*1020*/  I2FP.F32.U32 R3, UR16 ;  /* 0x0000001000037c45 */ /* 0x010fe20008201000 */
[----:B------:R-:W2:Y:S03]  /*1030*/  LDCU UR42, c[0x0][0xb24] ;  /* 0x00016480ff2a77ac */ /* 0x000ea60008000800 */
[----:B------:R-:W4:Y:S01]  /*1040*/  F2I.U32.TRUNC.NTZ R2, R2 ;  /* 0x0000000200027305 */ /* 0x000f22000020f000 */
[----:B---3--:R-:W-:Y:S01]  /*1050*/  FMUL R3, R3, UR5 ;  /* 0x0000000503037c20 */ /* 0x008fe20008400000 */
[----:B------:R-:W-:Y:S01]  /*1060*/  UISETP.GT.U32.AND UP0, UPT, UR4, 0xffff, UPT ;  /* 0x0000ffff0400788c */ /* 0x000fe2000bf04070 */
[----:B------:R-:W3:Y:S05]  /*1070*/  LDCU UR31, c[0x0][0xb30] ;  /* 0x00016600ff1f77ac */ /* 0x000eea0008000800 */
[----:B------:R-:W1:Y:S01]  /*1080*/  F2I.U32.TRUNC.NTZ R3, R3 ;  /* 0x0000000300037305 */ /* 0x000e62000020f000 */
[----:B------:R-:W-:-:S02]  /*1090*/  USEL UR26, UR4, 0xffff, !UP0 ;  /* 0x0000ffff041a7887 */ /* 0x000fc4000c000000 */
[----:B------:R-:W-:Y:S01]  /*10a0*/  USHF.L.U32 UR29, UR45, 0xc, URZ ;  /* 0x0000000c2d1d7899 */ /* 0x000fe200080006ff */
[----:B------:R-:W-:Y:S01]  /*10b0*/  UMOV UR34, 0x11 ;  /* 0x0000001100227882 */ /* 0x000fe20000000000 */
[----:B------:R-:W-:Y:S01]  /*10c0*/  USEL UR27, UR47, 0xffff, !UP1 ;  /* 0x0000ffff2f1b7887 */ /* 0x000fe2000c800000 */
[----:B----4-:R-:W-:Y:S02]  /*10d0*/  R2UR UR6, R2 ;  /* 0x00000000020672ca */ /* 0x010fe400000e0000 */
[----:B------:R-:W-:Y:S02]  /*10e0*/  PRMT R2, RZ, 0x7610, R2 ;  /* 0x00007610ff027816 */ /* 0x000fe40000000002 */
[----:B-1----:R-:W-:-:S09]  /*10f0*/  R2UR UR5, R3 ;  /* 0x00000000030572ca */ /* 0x002fd200000e0000 */
[----:B------:R-:W-:-:S04]  /*1100*/  UIADD3 UR4, UPT, UPT, -UR6, URZ, URZ ;  /* 0x000000ff06047290 */ /* 0x000fc8000fffe1ff */
[----:B------:R-:W-:Y:S02]  /*1110*/  UIMAD UR4, UR7, UR4, UR20 ;  /* 0x00000004070472a4 */ /* 0x000fe4000f8e0214 */
[----:B------:R-:W-:-:S04]  /*1120*/  UIADD3 UR5, UPT, UPT, -UR5, URZ, URZ ;  /* 0x000000ff05057290 */ /* 0x000fc8000fffe1ff */
[----:B------:R-:W-:Y:S01]  /*1130*/  IMAD.U32 R76, RZ, RZ, UR4 ;  /* 0x00000004ff4c7e24 */ /* 0x000fe2000f8e00ff */
[----:B------:R-:W-:Y:S01]  /*1140*/  UIMAD UR63, UR63, UR5, UR16 ;  /* 0x000000053f3f72a4 */ /* 0x000fe2000f8e0210 */
[----:B--23--:R-:W-:Y:S11]  /*1150*/  BRA.U UP4, `(.L_x_18) ;  /* 0x0000000104707547 */ /* 0x00cff6000b800000 */
[----:B------:R-:W-:-:S13]  /*1160*/  R2UR UR4, R76 ;  /* 0x000000004c0472ca */ /* 0x000fda00000e0000 */
[----:B------:R-:W-:Y:S02]  /*1170*/  UISETP.NE.AND UP0, UPT, UR4, URZ, UPT ;  /* 0x000000ff0400728c */ /* 0x000fe4000bf05270 */
[----:B------:R-:W-:Y:S02]  /*1180*/  UISETP.NE.AND UP1, UPT, UR4, 0x1, UPT ;  /* 0x000000010400788c */ /* 0x000fe4000bf25270 */
[----:B------:R-:W-:Y:S02]  /*1190*/  UISETP.NE.AND UP2, UPT, UR63, URZ, UP0 ;  /* 0x000000ff3f00728c */ /* 0x000fe40008745270 */
[----:B------:R-:W-:Y:S02]  /*11a0*/  USEL UR4, URZ, 0x10, UP1 ;  /* 0x00000010ff047887 */ /* 0x000fe40008800000 */
[----:B------:R-:W-:Y:S02]  /*11b0*/  USEL UR11, URZ, 0x1, UP2 ;  /* 0x00000001ff0b7887 */ /* 0x000fe40009000000 */
[----:B------:R-:W-:-:S02]  /*11c0*/  UISETP.NE.AND UP2, UPT, UR63, URZ, UPT ;  /* 0x000000ff3f00728c */ /* 0x000fc4000bf45270 */
[----:B------:R-:W-:Y:S02]  /*11d0*/  USEL UR5, URZ, 0x2, UP0 ;  /* 0x00000002ff057887 */ /* 0x000fe40008000000 */
[----:B------:R-:W-:Y:S02]  /*11e0*/  USEL UR9, UR4, 0x10, UP2 ;  /* 0x0000001004097887 */ /* 0x000fe40009000000 */
[----:B------:R-:W-:Y:S02]  /*11f0*/  UISETP.NE.AND UP2, UPT, UR63, 0x1, UPT ;  /* 0x000000013f00788c */ /* 0x000fe4000bf45270 */
[----:B------:R-:W-:Y:S02]  /*1200*/  USEL UR4, URZ, 0x20, UP1 ;  /* 0x00000020ff047887 */ /* 0x000fe40008800000 */
[----:B------:R-:W-:Y:S02]  /*1210*/  USEL UR7, UR5, 0x2, UP2 ;  /* 0x0000000205077887 */ /* 0x000fe40009000000 */
[----:B------:R-:W-:-:S02]  /*1220*/  USEL UR10, UR4, 0x20, UP2 ;  /* 0x00000020040a7887 */ /* 0x000fc40009000000 */
[----:B------:R-:W-:Y:S02]  /*1230*/  UISETP.NE.AND UP2, UPT, UR63, 0x2, UPT ;  /* 0x000000023f00788c */ /* 0x000fe4000bf45270 */
[----:B------:R-:W-:Y:S02]  /*1240*/  USEL UR6, URZ, 0x4, UP0 ;  /* 0x00000004ff067887 */ /* 0x000fe40008000000 */
[----:B------:R-:W-:Y:S02]  /*1250*/  USEL UR4, URZ, 0x8, UP0 ;  /* 0x00000008ff047887 */ /* 0x000fe40008000000 */
[----:B------:R-:W-:Y:S02]  /*1260*/  USEL UR5, URZ, 0x40, UP1 ;  /* 0x00000040ff057887 */ /* 0x000fe40008800000 */
[----:B------:R-:W-:Y:S02]  /*1270*/  USEL UR8, UR6, 0x4, UP2 ;  /* 0x0000000406087887 */ /* 0x000fe40009000000 */
[----:B------:R-:W-:-:S02]  /*1280*/  UISETP.NE.AND UP0, UPT, UR63, 0x3, UPT ;  /* 0x000000033f00788c */ /* 0x000fc4000bf05270 */
[----:B------:R-:W-:Y:S02]  /*1290*/  UIADD3 UR6, UPT, UPT, UR7, UR9, UR11 ;  /* 0x0000000907067290 */ /* 0x000fe4000fffe00b */
[----:B------:R-:W-:Y:S02]  /*12a0*/  USEL UR7, UR5, 0x40, UP2 ;  /* 0x0000004005077887 */ /* 0x000fe40009000000 */
[----:B------:R-:W-:Y:S02]  /*12b0*/  USEL UR12, URZ, 0x80, UP1 ;  /* 0x00000080ff0c7887 */ /* 0x000fe40008800000 */
[----:B------:R-:W-:Y:S02]  /*12c0*/  USEL UR4, UR4, 0x8, UP0 ;  /* 0x0000000804047887 */ /* 0x000fe40008000000 */
[----:B------:R-:W-:Y:S02]  /*12d0*/  UIADD3 UR5, UPT, UPT, UR8, UR10, UR6 ;  /* 0x0000000a08057290 */ /* 0x000fe4000fffe006 */
[----:B------:R-:W-:-:S02]  /*12e0*/  USEL UR6, UR12, 0x80, UP0 ;  /* 0x000000800c067887 */ /* 0x000fc40008000000 */
[----:B------:R-:W-:-:S04]  /*12f0*/  UIADD3 UR4, UPT, UPT, UR4, UR7, UR5 ;  /* 0x0000000704047290 */ /* 0x000fc8000fffe005 */
[----:B------:R-:W-:-:S06]  /*1300*/  UIADD3 UR4, UPT, UPT, UR4, UR6, URZ ;  /* 0x0000000604047290 */ /* 0x000fcc000fffe0ff */
[----:B------:R-:W-:-:S07]  /*1310*/  MOV R2, UR4 ;  /* 0x0000000400027c02 */ /* 0x000fce0008000f00 */
.L_x_18:
[----:B------:R-:W1:Y:S01]  /*1320*/  S2UR UR36, SR_CTAID.Z ;  /* 0x00000000002479c3 */ /* 0x000e620000002700 */
[----:B------:R-:W-:Y:S01]  /*1330*/  UISETP.GE.AND UP0, UPT, UR21, 0x1, UPT ;  /* 0x000000011500788c */ /* 0x000fe2000bf06270 */
[----:B------:R-:W-:-:S08]  /*1340*/  UMOV UR33, 0xf ;  /* 0x0000000f00217882 */ /* 0x000fd00000000000 */
[----:B------:R-:W-:Y:S05]  /*1350*/  BRA.U !UP0, `(.L_x_19) ;  /* 0x0000000108d47547 */ /* 0x000fea000b800000 */
[----:B------:R-:W2:Y:S01]  /*1360*/  LDCU.128 UR12, c[0x0][0xb10] ;  /* 0x00016200ff0c77ac */ /* 0x000ea20008000c00 */
[----:B------:R-:W3:Y:S01]  /*1370*/  LDCU UR6, c[0x0][0x370] ;  /* 0x00006e00ff0677ac */ /* 0x000ee20008000800 */
[----:B------:R-:W4:Y:S01]  /*1380*/  LDCU UR5, c[0x0][0x374] ;  /* 0x00006e80ff0577ac */ /* 0x000f220008000800 */
[----:B------:R-:W1:Y:S01]  /*1390*/  LDCU UR30, c[0x0][0xb0c] ;  /* 0x00016180ff1e77ac */ /* 0x000e620008000800 */
[----:B------:R-:W1:Y:S01]  /*13a0*/  LDCU UR4, c[0x0][0xb20] ;  /* 0x00016400ff0477ac */ /* 0x000e620008000800 */
[----:B------:R-:W1:Y:S01]  /*13b0*/  LDCU.64 UR8, c[0x0][0xb28] ;  /* 0x00016500ff0877ac */ /* 0x000e620008000a00 */
[----:B--2---:R-:W-:Y:S02]  /*13c0*/  UISETP.NE.AND UP0, UPT, UR14, 0x1, UPT ;  /* 0x000000010e00788c */ /* 0x004fe4000bf05270 */
[----:B----4-:R-:W-:Y:S02]  /*13d0*/  UIMAD.WIDE.U32 UR10, UR5, UR15, URZ ;  /* 0x0000000f050a72a5 */ /* 0x010fe4000f8e00ff */
[----:B---3--:R-:W-:-:S02]  /*13e0*/  UIMAD.WIDE.U32 UR22, UR6, UR12, URZ ;  /* 0x0000000c061672a5 */ /* 0x008fc4000f8e00ff */
[----:B-1----:R-:W-:Y:S02]  /*13f0*/  UISETP.NE.AND UP1, UPT, UR30, 0x1, UPT ;  /* 0x000000011e00788c */ /* 0x002fe4000bf25270 */
[----:B------:R-:W-:Y:S01]  /*1400*/  UISETP.NE.AND UP2, UPT, UR21, 0x1, UPT ;  /* 0x000000011500788c */ /* 0x000fe2000bf45270 */
[----:B------:R-:W-:Y:S02]  /*1410*/  UMOV UR10, UR11 ;  /* 0x0000000b000a7c82 */ /* 0x000fe40008000000 */
[----:B------:R-:W-:Y:S01]  /*1420*/  UMOV UR22, UR23 ;  /* 0x0000001700167c82 */ /* 0x000fe20008000000 */
[----:B------:R-:W-:Y:S02]  /*1430*/  @UP0 USHF.R.U32.HI UR5, URZ, UR4, UR10 ;  /* 0x00000004ff050299 */ /* 0x000fe4000801160a */
[----:B------:R-:W-:Y:S02]  /*1440*/  UIMAD.WIDE.U32 UR24, UR20, UR15, URZ ;  /* 0x0000000f141872a5 */ /* 0x000fe4000f8e00ff */
[----:B------:R-:W-:-:S02]  /*1450*/  UIMAD.WIDE.U32 UR10, UR5, UR8, URZ ;  /* 0x00000008050a72a5 */ /* 0x000fc4000f8e00ff */
[----:B------:R-:W-:Y:S02]  /*1460*/  @UP1 USHF.R.U32.HI UR6, URZ, UR13, UR22 ;  /* 0x0000000dff061299 */ /* 0x000fe40008011616 */
[----:B------:R-:W-:Y:S02]  /*1470*/  UIMAD.WIDE.U32 UR18, UR16, UR12, URZ ;  /* 0x0000000c101272a5 */ /* 0x000fe4000f8e00ff */
[----:B------:R-:W-:Y:S01]  /*1480*/  UIMAD.WIDE.U32 UR22, UR6, UR8, URZ ;  /* 0x00000008061672a5 */ /* 0x000fe2000f8e00ff */
[----:B------:R-:W-:Y:S01]  /*1490*/  UMOV UR24, UR25 ;  /* 0x0000001900187c82 */ /* 0x000fe20008000000 */
[----:B------:R-:W-:Y:S01]  /*14a0*/  UMOV UR10, UR11 ;  /* 0x0000000b000a7c82 */ /* 0x000fe20008000000 */
[----:B------:R-:W-:Y:S02]  /*14b0*/  USHF.R.U32.HI UR24, URZ, UR4, UR24 ;  /* 0x00000004ff187299 */ /* 0x000fe40008011618 */
[----:B------:R-:W-:Y:S02]  /*14c0*/  @UP2 USHF.R.U32.HI UR5, URZ, UR9, UR10 ;  /* 0x00000009ff052299 */ /* 0x000fe4000801160a */
[----:B------:R-:W-:Y:S01]  /*14d0*/  UMOV UR7, UR23 ;  /* 0x0000001700077c82 */ /* 0x000fe20008000000 */
[----:B------:R-:W-:Y:S01]  /*14e0*/  UMOV UR18, UR19 ;  /* 0x0000001300127c82 */ /* 0x000fe20008000000 */
[----:B------:R-:W-:-:S02]  /*14f0*/  @UP2 USHF.R.U32.HI UR6, URZ, UR9, UR7 ;  /* 0x00000009ff062299 */ /* 0x000fc40008011607 */
[----:B------:R-:W-:Y:S02]  /*1500*/  USHF.R.U32.HI UR13, URZ, UR13, UR18 ;  /* 0x0000000dff0d7299 */ /* 0x000fe40008011612 */
[----:B------:R-:W-:Y:S02]  /*1510*/  USEL UR4, UR20, UR24, !UP0 ;  /* 0x0000001814047287 */ /* 0x000fe4000c000000 */
[----:B------:R-:W-:Y:S02]  /*1520*/  UIMAD UR7, UR5, UR21, URZ ;  /* 0x00000015050772a4 */ /* 0x000fe4000f8e02ff */
[----:B------:R-:W-:Y:S02]  /*1530*/  USEL UR5, UR16, UR13, !UP1 ;  /* 0x0000000d10057287 */ /* 0x000fe4000c800000 */
[----:B------:R-:W-:Y:S02]  /*1540*/  UIMAD UR12, UR6, UR21, URZ ;  /* 0x00000015060c72a4 */ /* 0x000fe4000f8e02ff */
[----:B------:R-:W-:-:S02]  /*1550*/  UISETP.GE.AND UP0, UPT, UR4, UR7, UPT ;  /* 0x000000070400728c */ /* 0x000fc4000bf06270 */
[----:B------:R-:W-:Y:S02]  /*1560*/  UIMAD.WIDE.U32 UR10, UR4, UR8, URZ ;  /* 0x00000008040a72a5 */ /* 0x000fe4000f8e00ff */
[----:B------:R-:W-:Y:S02]  /*1570*/  UISETP.GE.OR UP0, UPT, UR5, UR12, UP0 ;  /* 0x0000000c0500728c */ /* 0x000fe40008706670 */
[----:B------:R-:W-:Y:S02]  /*1580*/  UIMAD.WIDE.U32 UR12, UR5, UR8, URZ ;  /* 0x00000008050c72a5 */ /* 0x000fe4000f8e00ff */
[----:B------:R-:W-:Y:S01]  /*1590*/  UIADD3 UR10, UPT, UPT, -UR4, URZ, URZ ;  /* 0x000000ff040a7290 */ /* 0x000fe2000fffe1ff */
[----:B------:R-:W-:Y:S01]  /*15a0*/  UMOV UR8, UR11 ;  /* 0x0000000b00087c82 */ /* 0x000fe20008000000 */
[----:B------:R-:W-:Y:S02]  /*15b0*/  UIADD3 UR11, UPT, UPT, -UR5, URZ, URZ ;  /* 0x000000ff050b7290 */ /* 0x000fe4000fffe1ff */
[----:B------:R-:W-:-:S03]  /*15c0*/  USHF.R.U32.HI UR8, URZ, UR9, UR8 ;  /* 0x00000009ff087299 */ /* 0x000fc60008011608 */
[----:B------:R-:W-:Y:S01]  /*15d0*/  @!UP0 UMOV UR7, UR13 ;  /* 0x0000000d00078c82 */ /* 0x000fe20008000000 */
[----:B------:R-:W-:Y:S02]  /*15e0*/  UIMAD UR20, UR14, UR10, UR20 ;  /* 0x0000000a0e1472a4 */ /* 0x000fe4000f8e0214 */
[----:B------:R-:W-:Y:S02]  /*15f0*/  USEL UR8, UR4, UR8, !UP2 ;  /* 0x0000000804087287 */ /* 0x000fe4000d000000 */
[----:B------:R-:W-:Y:S02]  /*1600*/  @!UP0 USHF.R.U32.HI UR7, URZ, UR9, UR7 ;  /* 0x00000009ff078299 */ /* 0x000fe40008011607 */
[----:B------:R-:W-:Y:S02]  /*1610*/  UIADD3 UR9, UPT, UPT, -UR8, URZ, URZ ;  /* 0x000000ff08097290 */ /* 0x000fe4000fffe1ff */
[----:B------:R-:W-:Y:S02]  /*1620*/  @!UP0 USEL UR7, UR5, UR7, !UP2 ;  /* 0x0000000705078287 */ /* 0x000fe4000d000000 */
[----:B------:R-:W-:-:S02]  /*1630*/  UIMAD UR9, UR21, UR9, UR4 ;  /* 0x00000009150972a4 */ /* 0x000fc4000f8e0204 */
[----:B------:R-:W-:Y:S02]  /*1640*/  @!UP0 UIADD3 UR8, UPT, UPT, UR8, -UR7, URZ ;  /* 0x8000000708088290 */ /* 0x000fe4000fffe0ff */
[----:B------:R-:W-:Y:S02]  /*1650*/  @!UP0 UIMAD UR6, UR9, UR6, UR7 ;  /* 0x00000006090682a4 */ /* 0x000fe4000f8e0207 */
[----:B------:R-:W-:Y:S02]  /*1660*/  @!UP0 UIMAD UR4, UR8, UR21, UR5 ;  /* 0x00000015080482a4 */ /* 0x000fe4000f8e0205 */
[----:B------:R-:W-:Y:S02]  /*1670*/  UIMAD UR16, UR30, UR11, UR16 ;  /* 0x0000000b1e1072a4 */ /* 0x000fe4000f8e0210 */
[----:B------:R-:W-:Y:S01]  /*1680*/  UIMAD UR20, UR4, UR14, UR20 ;  /* 0x0000000e041472a4 */ /* 0x000fe2000f8e0214 */
[----:B------:R-:W-:Y:S02]  /*1690*/  @!UP0 UMOV UR5, UR6 ;  /* 0x0000000600058c82 */ /* 0x000fe40008000000 */
[----:B------:R-:W-:-:S12]  /*16a0*/  UIMAD UR16, UR5, UR30, UR16 ;  /* 0x0000001e051072a4 */ /* 0x000fd8000f8e0210 */
.L_x_19:
[----:B------:R-:W-:Y:S02]  /*16b0*/  UISETP.NE.AND UP1, UPT, UR31, 0x1, UPT ;  /* 0x000000011f00788c */ /* 0x000fe4000bf25270 */
[----:B------:R-:W-:Y:S02]  /*16c0*/  ULOP3.LUT UR24, UR27, 0xffff, URZ, 0xc0, !UPT ;  /* 0x0000ffff1b187892 */ /* 0x000fe4000f8ec0ff */
[----:B------:R-:W-:Y:S02]  /*16d0*/  ULOP3.LUT UR21, UR26, 0xffff, URZ, 0xc0, !UPT ;  /* 0x0000ffff1a157892 */ /* 0x000fe4000f8ec0ff */
[----:B------:R-:W-:Y:S02]  /*16e0*/  UISETP.NE.AND UP0, UPT, UR17, 0x2, UPT ;  /* 0x000000021100788c */ /* 0x000fe4000bf05270 */
[----:B------:R-:W-:Y:S02]  /*16f0*/  ULOP3.LUT UR28, UR28, 0x1000, URZ, 0xc0, !UPT ;  /* 0x000010001c1c7892 */ /* 0x000fe4000f8ec0ff */
[----:B------:R-:W-:-:S02]  /*1700*/  ULOP3.LUT UR27, UR29, 0x3000, URZ, 0xc0, !UPT ;  /* 0x000030001d1b7892 */ /* 0x000fc4000f8ec0ff */
[----:B------:R-:W-:Y:S02]  /*1710*/  USHF.L.U32 UR24, UR34, UR24, URZ ;  /* 0x0000001822187299 */ /* 0x000fe400080006ff */
[----:B------:R-:W-:Y:S01]  /*1720*/  USHF.L.U32 UR21, UR33, UR21, URZ ;  /* 0x0000001521157299 */ /* 0x000fe200080006ff */
[----:B------:R-:W-:Y:S11]  /*1730*/  BRA.U UP1, `(.L_x_20) ;  /* 0x0000000101447547 */ /* 0x000ff6000b800000 */
[----:B------:R-:W2:Y:S01]  /*1740*/  LDCU.128 UR8, c[0x0][0xb10] ;  /* 0x00016200ff0877ac */ /* 0x000ea20008000c00 */
[----:B------:R-:W3:Y:S01]  /*1750*/  LDCU UR12, c[0x0][0xb0c] ;  /* 0x00016180ff0c77ac */ /* 0x000ee20008000800 */
[----:B------:R-:W4:Y:S01]  /*1760*/  LDCU UR13, c[0x0][0xb20] ;  /* 0x00016400ff0d77ac */ /* 0x000f220008000800 */
[----:B--2---:R-:W-:Y:S02]  /*1770*/  UIMAD.WIDE.U32 UR6, UR16, UR8, URZ ;  /* 0x00000008100672a5 */ /* 0x004fe4000f8e00ff */
[----:B------:R-:W-:Y:S02]  /*1780*/  UIMAD.WIDE.U32 UR4, UR20, UR11, URZ ;  /* 0x0000000b140472a5 */ /* 0x000fe4000f8e00ff */
[----:B---3--:R-:W-:Y:S02]  /*1790*/  UISETP.NE.AND UP2, UPT, UR12, 0x1, UPT ;  /* 0x000000010c00788c */ /* 0x008fe4000bf45270 */
[----:B------:R-:W-:Y:S01]  /*17a0*/  UISETP.NE.AND UP1, UPT, UR10, 0x1, UPT ;  /* 0x000000010a00788c */ /* 0x000fe2000bf25270 */
[----:B------:R-:W-:-:S02]  /*17b0*/  UMOV UR6, UR7 ;  /* 0x0000000700067c82 */ /* 0x000fc40008000000 */
[----:B------:R-:W-:Y:S01]  /*17c0*/  UMOV UR4, UR5 ;  /* 0x0000000500047c82 */ /* 0x000fe20008000000 */
[----:B------:R-:W-:Y:S02]  /*17d0*/  USHF.R.U32.HI UR9, URZ, UR9, UR6 ;  /* 0x00000009ff097299 */ /* 0x000fe40008011606 */
[----:B----4-:R-:W-:Y:S02]  /*17e0*/  USHF.R.U32.HI UR4, URZ, UR13, UR4 ;  /* 0x0000000dff047299 */ /* 0x010fe40008011604 */
[----:B------:R-:W-:Y:S02]  /*17f0*/  USEL UR5, UR16, UR9, !UP2 ;  /* 0x0000000910057287 */ /* 0x000fe4000d000000 */
[----:B------:R-:W-:-:S04]  /*1800*/  USEL UR4, UR20, UR4, !UP1 ;  /* 0x0000000414047287 */ /* 0x000fc8000c800000 */
[----:B------:R-:W-:Y:S02]  /*1810*/  UIADD3 UR6, UPT, UPT, UR5, -UR4, URZ ;  /* 0x8000000405067290 */ /* 0x000fe4000fffe0ff */
[----:B------:R-:W-:Y:S02]  /*1820*/  UIADD3 UR4, UPT, UPT, -UR5, UR4, URZ ;  /* 0x0000000405047290 */ /* 0x000fe4000fffe1ff */
[----:B------:R-:W-:Y:S02]  /*1830*/  UIMAD UR20, UR6, UR10, UR20 ;  /* 0x0000000a061472a4 */ /* 0x000fe4000f8e0214 */
[----:B------:R-:W-:-:S12]  /*1840*/  UIMAD UR16, UR4, UR12, UR16 ;  /* 0x0000000c041072a4 */ /* 0x000fd8000f8e0210 */
.L_x_20:
[----:B------:R-:W-:Y:S05]  /*1850*/  BRA.U !UP5, `(.L_x_21) ;  /* 0x000000010d0c7547 */ /* 0x000fea000b800000 */
[----:B------:R-:W-:Y:S01]  /*1860*/  UCGABAR_WAIT ;  /* 0x0000000000007dc7 */ /* 0x000fe20008000000 */
[----:B------:R-:W-:Y:S01]  /*1870*/  CCTL.IVALL ;  /* 0x00000000ff00798f */ /* 0x000fe20002000000 */
[----:B------:R-:W-:Y:S05]  /*1880*/  BRA `(.L_x_22) ;  /* 0x0000000000047947 */ /* 0x000fea0003800000 */
.L_x_21:
[----:B------:R-:W-:Y:S06]  /*1890*/  BAR.SYNC.DEFER_BLOCKING 0x0 ;  /* 0x0000000000007b1d */ /* 0x000fec0000010000 */
.L_x_22:
[----:B------:R-:W-:Y:S05]  /*18a0*/  BRA.U UP0, `(.L_x_23) ;  /* 0x0000001500607547 */ /* 0x000fea000b800000 */
[----:B------:R-:W2:Y:S01]  /*18b0*/  LDCU UR6, c[0x0][0x38c] ;  /* 0x00007180ff0677ac */ /* 0x000ea20008000800 */
[----:B------:R-:W-:Y:S01]  /*18c0*/  PLOP3.LUT P1, PT, PT, PT, UP3, 0x80, 0x8 ;  /* 0x000000000008781c */ /* 0x000fe20003f2f038 */
[----:B------:R-:W-:Y:S01]  /*18d0*/  IMAD.MOV.U32 R12, RZ, RZ, 0x1 ;  /* 0x00000001ff0c7424 */ /* 0x000fe200078e00ff */
[----:B------:R-:W-:Y:S01]  /*18e0*/  ISETP.EQ.OR P2, PT, R0, RZ, P3 ;  /* 0x000000ff0000720c */ /* 0x000fe20001f42670 */
[----:B------:R-:W-:Y:S01]  /*18f0*/  UISETP.NE.AND UP1, UPT, UR17, URZ, UPT ;  /* 0x000000ff1100728c */ /* 0x000fe2000bf25270 */
[----:B------:R-:W-:Y:S02]  /*1900*/  PLOP3.LUT P1, PT, P1, PT, PT, 0x8, 0x80 ;  /* 0x000000000080781c */ /* 0x000fe40000f2e170 */
[----:B------:R-:W-:Y:S01]  /*1910*/  CS2R R10, SRZ ;  /* 0x00000000000a7805 */ /* 0x000fe2000001ff00 */
[----:B------:R-:W-:Y:S01]  /*1920*/  IMAD.MOV.U32 R9, RZ, RZ, RZ ;  /* 0x000000ffff097224 */ /* 0x000fe200078e00ff */
[----:B------:R-:W3:Y:S01]  /*1930*/  LDCU UR40, c[0x0][0x370] ;  /* 0x00006e00ff2877ac */ /* 0x000ee20008000800 */
[----:B------:R-:W-:Y:S01]  /*1940*/  IMAD.MOV.U32 R8, RZ, RZ, 0x1 ;  /* 0x00000001ff087424 */ /* 0x000fe200078e00ff */
[----:B------:R-:W4:Y:S01]  /*1950*/  LDCU.64 UR30, c[0x0][0x348] ;  /* 0x00006900ff1e77ac */ /* 0x000f220008000a00 */
[----:B------:R-:W1:Y:S01]  /*1960*/  LDCU UR39, c[0x0][0x374] ;  /* 0x00006e80ff2777ac */ /* 0x000e620008000800 */
[----:B--2---:R-:W-:-:S02]  /*1970*/  UIADD3 UR5, UPT, UPT, UR6, 0x7f, URZ ;  /* 0x0000007f06057890 */ /* 0x004fc4000fffe0ff */
[----:B------:R-:W-:Y:S02]  /*1980*/  UIADD3 UR48, UPT, UPT, UR6, 0xfe, URZ ;  /* 0x000000fe06307890 */ /* 0x000fe4000fffe0ff */
[----:B------:R-:W-:Y:S02]  /*1990*/  USHF.R.S32.HI UR4, URZ, 0x1f, UR5 ;  /* 0x0000001fff047899 */ /* 0x000fe40008011405 */
[----:B------:R-:W-:Y:S02]  /*19a0*/  USEL UR26, UR37, 0x2, UP1 ;  /* 0x00000002251a7887 */ /* 0x000fe40008800000 */
[----:B------:R-:W-:Y:S02]  /*19b0*/  ULEA.HI UR4, UR4, UR5, URZ, 0x7 ;  /* 0x0000000504047291 */ /* 0x000fe4000f8f38ff */
[----:B------:R-:W-:Y:S02]  /*19c0*/  USHF.L.U32 UR5, UR32, 0x5, URZ ;  /* 0x0000000520057899 */ /* 0x000fe400080006ff */
[----:B------:R-:W-:-:S02]  /*19d0*/  USHF.R.S32.HI UR43, URZ, 0x7, UR4 ;  /* 0x00000007ff2b7899 */ /* 0x000fc40008011404 */
[----:B------:R-:W-:Y:S02]  /*19e0*/  UIADD3 UR4, UPT, UPT, UR6, -0x1, URZ ;  /* 0xffffffff06047890 */ /* 0x000fe4000fffe0ff */
[----:B------:R-:W-:Y:S02]  /*19f0*/  UISETP.LT.U32.AND UP0, UPT, UR43, 0x8, UPT ;  /* 0x000000082b00788c */ /* 0x000fe4000bf01070 */
[----:B------:R-:W-:Y:S02]  /*1a00*/  UISETP.GE.U32.AND UP2, UPT, UR4, -0xff, UPT ;  /* 0xffffff010400788c */ /* 0x000fe4000bf46070 */
[----:B------:R-:W-:Y:S02]  /*1a10*/  USEL UR41, UR43, 0x8, UP0 ;  /* 0x000000082b297887 */ /* 0x000fe40008000000 */
[----:B------:R-:W-:Y:S02]  /*1a20*/  ULOP3.LUT UR44, UR5, 0x20, URZ, 0xe2, !UPT ;  /* 0x00000020052c7892 */ /* 0x000fe4000f8ee2ff */
[----:B------:R-:W-:-:S02]  /*1a30*/  UIADD3 UR25, UPT, UPT, UR41, -0x1, URZ ;  /* 0xffffffff29197890 */ /* 0x000fc4000fffe0ff */
[----:B------:R-:W-:Y:S01]  /*1a40*/  UIADD3 UR46, UPT, UPT, UR43, -UR41, URZ ;  /* 0x800000292b2e7290 */ /* 0x000fe2000fffe0ff */
[----:B------:R-:W-:Y:S02]  /*1a50*/  UMOV UR5, URZ ;  /* 0x000000ff00057c82 */ /* 0x000fe40008000000 */
[----:B------:R-:W-:-:S04]  /*1a60*/  @UP2 UIADD3 UR25, UPT, UPT, UR41, URZ, URZ ;  /* 0x000000ff29192290 */ /* 0x000fc8000fffe0ff */
[----:B-1-34-:R-:W-:-:S12]  /*1a70*/  UIADD3 UR25, UPT, UPT, UR25, 0x1, URZ ;  /* 0x0000000119197890 */ /* 0x01afd8000fffe0ff */
.L_x_43:
[----:B------:R-:W-:Y:S01]  /*1a80*/  UISETP.NE.AND UP0, UPT, UR45, URZ, UPT ;  /* 0x000000ff2d00728c */ /* 0x000fe2000bf05270 */
[----:B------:R-:W1:Y:S08]  /*1a90*/  S2UR UR45, SR_CgaCtaId ;  /* 0x00000000002d79c3 */ /* 0x000e700000008800 */
[----:B------:R-:W-:Y:S05]  /*1aa0*/  BRA.U UP0, `(.L_x_24) ;  /* 0x0000000100347547 */ /* 0x000fea000b800000 */
[----:B------:R-:W2:Y:S01]  /*1ab0*/  S2R R0, SR_CgaCtaId ;  /* 0x0000000000007919 */ /* 0x000ea20000008800 */
[----:B------:R-:W-:-:S04]  /*1ac0*/  MOV R2, 0x400 ;  /* 0x0000040000027802 */ /* 0x000fc80000000f00 */
[----:B--2---:R-:W-:Y:S02]  /*1ad0*/  LEA R0, R0, R2, 0x18 ;  /* 0x0000000200007211 */ /* 0x004fe400078ec0ff */
[----:B------:R-:W-:-:S03]  /*1ae0*/  SHF.L.U32 R2, R8, 0x1f, RZ ;  /* 0x0000001f08027819 */ /* 0x000fc600000006ff */
[----:B------:R-:W-:-:S04]  /*1af0*/  IMAD R0, R9, 0x8, R0 ;  /* 0x0000000809007824 */ /* 0x000fc800078e0200 */
[----:B------:R-:W2:Y:S02]  /*1b00*/  SYNCS.PHASECHK.TRANS64.TRYWAIT P0, [R0+URZ+0x120], R2 ;  /* 0x00012002000075a7 */ /* 0x000ea400080011ff */
[----:B--2---:R-:W-:Y:S05]  /*1b10*/  @!P0 BRA `(.L_x_25) ;  /* 0x0000006000a88947 */ /* 0x004fea0003800000 */
.L_x_117:
[----:B------:R-:W-:Y:S01]  /*1b20*/  VIADD R9, R9, 0x1 ;  /* 0x0000000109097836 */ /* 0x000fe20000000000 */
[----:B------:R2:W-:Y:S04]  /*1b30*/  SYNCS.ARRIVE.TRANS64.A1T0 RZ, [R0+URZ+0x110], RZ ;  /* 0x000110ff00ff79a7 */ /* 0x0005e800081000ff */
[----:B------:R-:W-:-:S04]  /*1b40*/  ISETP.NE.AND P0, PT, R9, 0x2, PT ;  /* 0x000000020900780c */ /* 0x000fc80003f05270 */
[----:B------:R-:W-:Y:S02]  /*1b50*/  SEL R9, R9, RZ, P0 ;  /* 0x000000ff09097207 */ /* 0x000fe40000000000 */
[----:B--2---:R-:W-:-:S04]  /*1b60*/  SEL R0, RZ, 0x1, P0 ;  /* 0x00000001ff007807 */ /* 0x004fc80000000000 */
[----:B------:R-:W-:-:S07]  /*1b70*/  LOP3.LUT R8, R8, R0, RZ, 0x3c, !PT ;  /* 0x0000000008087212 */ /* 0x000fce00078e3cff */
.L_x_24:
[----:B------:R-:W-:Y:S01]  /*1b80*/  UMOV UR6, 0x400 ;  /* 0x0000040000067882 */ /* 0x000fe20000000000 */
[----:B------:R-:W-:Y:S01]  /*1b90*/  SHF.L.U32 R0, R12, 0x1f, RZ ;  /* 0x0000001f0c007819 */ /* 0x000fe200000006ff */
[----:B-1----:R-:W-:Y:S02]  /*1ba0*/  ULEA UR6, UR45, UR6, 0x18 ;  /* 0x000000062d067291 */ /* 0x002fe4000f8ec0ff */
[----:B------:R-:W-:Y:S02]  /*1bb0*/  UISETP.GE.U32.AND UP0, UPT, UR48, 0xff, UPT ;  /* 0x000000ff3000788c */ /* 0x000fe4000bf06070 */
[----:B------:R-:W-:Y:S02]  /*1bc0*/  ULEA UR4, UR5, UR6, 0x3 ;  /* 0x0000000605047291 */ /* 0x000fe4000f8e18ff */
[----:B------:R-:W-:Y:S02]  /*1bd0*/  ULEA UR11, UR20, UR47, 0x2 ;  /* 0x0000002f140b7291 */ /* 0x000fe4000f8e10ff */
[----:B------:R-:W-:-:S02]  /*1be0*/  ULEA UR35, UR16, UR44, 0x6 ;  /* 0x0000002c10237291 */ /* 0x000fc4000f8e30ff */
[----:B------:R-:W-:Y:S01]  /*1bf0*/  USHF.L.U32 UR11, UR11, 0x5, URZ ;  /* 0x000000050b0b7899 */ /* 0x000fe200080006ff */
[----:B------:R-:W-:Y:S02]  /*1c00*/  UMOV UR13, URZ ;  /* 0x000000ff000d7c82 */ /* 0x000fe40008000000 */
[----:B------:R1:W2:Y:S01]  /*1c10*/  SYNCS.PHASECHK.TRANS64.TRYWAIT P0, [UR4+0x40], R0 ;  /* 0x00004000ff0075a7 */ /* 0x0002a20008001104 */
[----:B------:R-:W-:Y:S08]  /*1c20*/  BRA.U !UP0, `(.L_x_26) ;  /* 0x0000000108c07547 */ /* 0x000ff0000b800000 */
[----:B------:R-:W-:Y:S01]  /*1c30*/  UMOV UR7, URZ ;  /* 0x000000ff00077c82 */ /* 0x000fe20008000000 */
[----:B------:R-:W-:-:S05]  /*1c40*/  UMOV UR4, UR5 ;  /* 0x0000000500047c82 */ /* 0x000fca0008000000 */
.L_x_32:
[----:B------:R-:W-:Y:S01]  /*1c50*/  ULEA UR33, UR4, UR6, 0x3 ;  /* 0x0000000604217291 */ /* 0x000fe2000f8e18ff */
[----:B------:R-:W-:Y:S01]  /*1c60*/  @!P3 MOV R2, 0x6000 ;  /* 0x000060000002b802 */ /* 0x000fe20000000f00 */
[----:B--2-4-:R-:W-:Y:S10]  /*1c70*/  @P0 BRA `(.L_x_27) ;  /* 0x00000000000c0947 */ /* 0x014ff40003800000 */
[----:B------:R-:W-:-:S04]  /*1c80*/  SHF.L.U32 R3, R12, 0x1f, RZ ;  /* 0x0000001f0c037819 */ /* 0x000fc800000006ff */
[----:B------:R-:W2:Y:S02]  /*1c90*/  SYNCS.PHASECHK.TRANS64.TRYWAIT P0, [UR33+0x40], R3 ;  /* 0x00004003ff0075a7 */ /* 0x000ea40008001121 */
[----:B--2---:R-:W-:Y:S05]  /*1ca0*/  @!P0 BRA `(.L_x_28) ;  /* 0x0000006000588947 */ /* 0x004fea0003800000 */
.L_x_27:
[----:B------:R2:W-:Y:S01]  /*1cb0*/  @!P3 SYNCS.ARRIVE.TRANS64 RZ, [UR33], R2 ;  /* 0x00000002ffffb9a7 */ /* 0x0005e20008000021 */
[----:B------:R-:W-:-:S04]  /*1cc0*/  ULOP3.LUT UR5, UR26, 0x2, URZ, 0xfc, !UPT ;  /* 0x000000021a057892 */ /* 0x000fc8000f8efcff */
[----:B------:R-:W-:-:S09]  /*1cd0*/  UISETP.NE.AND UP0, UPT, UR5, 0x2, UPT ;  /* 0x000000020500788c */ /* 0x000fd2000bf05270 */
[----:B------:R-:W-:Y:S05]  /*1ce0*/  BRA.U UP0, `(.L_x_29) ;  /* 0x0000000100047547 */ /* 0x000fea000b800000 */
[----:B------:R-:W-:Y:S05]  /*1cf0*/  BPT.TRAP 0x1 ;  /* 0x000000040000795c */ /* 0x000fea0000300000 */
.L_x_29:
[----:B------:R-:W-:Y:S04]  /*1d00*/  BSSY.RECONVERGENT B0, `(.L_x_30) ;  /* 0x0000003000007945 */ /* 0x000fe80003800200 */
[----:B------:R-:W-:Y:S05]  /*1d10*/  @P2 BRA `(.L_x_31) ;  /* 0x0000000000042947 */ /* 0x000fea0003800000 */
[----:B------:R-:W-:Y:S05]  /*1d20*/  BPT.TRAP 0x1 ;  /* 0x000000040000795c */ /* 0x000fea0000300000 */
.L_x_31:
[----:B------:R-:W-:Y:S05]  /*1d30*/  BSYNC.RECONVERGENT B0 ;  /* 0x0000000000007941 */ /* 0x000fea0003800200 */
.L_x_30:
[----:B------:R-:W-:Y:S02]  /*1d40*/  UIADD3 UR5, UPT, UPT, UR4, 0x1, URZ ;  /* 0x0000000104057890 */ /* 0x000fe4000fffe0ff */
[----:B------:R-:W-:Y:S02]  /*1d50*/  USHF.L.U32 UR34, UR7, 0x7, URZ ;  /* 0x0000000707227899 */ /* 0x000fe400080006ff */
[----:B------:R-:W-:Y:S02]  /*1d60*/  UISETP.NE.AND UP0, UPT, UR5, 0x8, UPT ;  /* 0x000000080500788c */ /* 0x000fe4000bf05270 */
[----:B------:R-:W-:Y:S02]  /*1d70*/  UIADD3 UR7, UPT, UPT, UR7, 0x1, URZ ;  /* 0x0000000107077890 */ /* 0x000fe4000fffe0ff */
[----:B------:R-:W-:Y:S02]  /*1d80*/  USEL UR9, URZ, 0x1, UP0 ;  /* 0x00000001ff097887 */ /* 0x000fe40008000000 */
[----:B------:R-:W-:-:S02]  /*1d90*/  USEL UR5, UR5, URZ, UP0 ;  /* 0x000000ff05057287 */ /* 0x000fc40008000000 */
[----:B------:R-:W-:Y:S02]  /*1da0*/  UIADD3 UR14, UP0, UPT, UR30, 0x180, URZ ;  /* 0x000001801e0e7890 */ /* 0x000fe4000ff1e0ff */
[----:B------:R-:W-:Y:S01]  /*1db0*/  ULEA UR8, UR5, UR6, 0x3 ;  /* 0x0000000605087291 */ /* 0x000fe2000f8e18ff */
[----:B------:R-:W-:Y:S01]  /*1dc0*/  LOP3.LUT R12, R12, UR9, RZ, 0x3c, !PT ;  /* 0x000000090c0c7c12 */ /* 0x000fe2000f8e3cff */
[----:B------:R-:W-:Y:S02]  /*1dd0*/  ULEA UR32, UR4, UR28, 0xd ;  /* 0x0000001c04207291 */ /* 0x000fe4000f8e68ff */
[----:B------:R-:W-:Y:S01]  /*1de0*/  UIADD3 UR16, UP1, UPT, UR30, 0x80, URZ ;  /* 0x000000801e107890 */ /* 0x000fe2000ff3e0ff */
[----:B-1----:R-:W-:Y:S01]  /*1df0*/  SHF.L.U32 R0, R12, 0x1f, RZ ;  /* 0x0000001f0c007819 */ /* 0x002fe200000006ff */
[----:B------:R-:W-:Y:S02]  /*1e00*/  UIADD3.X UR15, UPT, UPT, URZ, UR31, URZ, UP0, !UPT ;  /* 0x0000001fff0f7290 */ /* 0x000fe400087fe4ff */
[----:B------:R-:W-:Y:S01]  /*1e10*/  UISETP.NE.AND UP0, UPT, UR7, UR25, UPT ;  /* 0x000000190700728c */ /* 0x000fe2000bf05270 */
[----:B------:R3:W4:Y:S01]  /*1e20*/  SYNCS.PHASECHK.TRANS64.TRYWAIT P0, [UR8+0x40], R0 ;  /* 0x00004000ff0075a7 */ /* 0x0007220008001108 */
[----:B------:R-:W-:-:S02]  /*1e30*/  ULEA UR8, UR4, UR27, 0xe ;  /* 0x0000001b04087291 */ /* 0x000fc4000f8e70ff */
[----:B------:R-:W-:Y:S02]  /*1e40*/  UIADD3.X UR17, UPT, UPT, URZ, UR31, URZ, UP1, !UPT ;  /* 0x0000001fff117290 */ /* 0x000fe40008ffe4ff */
[----:B------:R-:W-:Y:S02]  /*1e50*/  UIADD3 UR32, UPT, UPT, UR6, 0x4400, UR32 ;  /* 0x0000440006207890 */ /* 0x000fe4000fffe020 */
[----:B------:R-:W-:Y:S02]  /*1e60*/  UPRMT UR13, URZ, 0x5410, UR24 ;  /* 0x00005410ff0d7896 */ /* 0x000fe40008000018 */
[----:B------:R-:W-:Y:S02]  /*1e70*/  UIADD3 UR8, UPT, UPT, UR6, 0x14400, UR8 ;  /* 0x0001440006087890 */ /* 0x000fe4000fffe008 */
[----:B------:R-:W-:Y:S01]  /*1e80*/  UPRMT UR4, URZ, 0x5410, UR21 ;  /* 0x00005410ff047896 */ /* 0x000fe20008000015 */
[----:B------:R-:W-:Y:S01]  /*1e90*/  UMOV UR18, 0x0 ;  /* 0x0000000000127882 */ /* 0x000fe20000000000 */
[----:B------:R-:W-:Y:S01]  /*1ea0*/  UMOV UR19, 0x10000000 ;  /* 0x1000000000137882 */ /* 0x000fe20000000000 */
[----:B------:R-:W-:Y:S01]  /*1eb0*/  UMOV UR12, UR36 ;  /* 0x00000024000c7c82 */ /* 0x000fe20008000000 */
[----:B------:R-:W-:Y:S01]  /*1ec0*/  UMOV UR9, UR33 ;  /* 0x0000002100097c82 */ /* 0x000fe20008000000 */
[----:B------:R-:W-:Y:S01]  /*1ed0*/  UMOV UR10, UR34 ;  /* 0x00000022000a7c82 */ /* 0x000fe20008000000 */
[----:B------:R1:W-:Y:S03]  /*1ee0*/  UTMALDG.3D.MULTICAST [UR32], [UR16], UR13, desc[UR18] ;  /* 0x00001220100073b4 */ /* 0x0003e6000801180d */
[----:B------:R2:W-:Y:S01]  /*1ef0*/  UTMALDG.3D.MULTICAST [UR8], [UR14], UR4, desc[UR18] ;  /* 0x000012080e0073b4 */ /* 0x0005e20008011804 */
[----:B-1----:R-:W-:Y:S01]  /*1f00*/  UMOV UR13, UR25 ;  /* 0x00000019000d7c82 */ /* 0x002fe20008000000 */
[----:B--2---:R-:W-:Y:S01]  /*1f10*/  UMOV UR4, UR5 ;  /* 0x0000000500047c82 */ /* 0x004fe20008000000 */
[----:B---3--:R-:W-:Y:S05]  /*1f20*/  BRA.U UP0, `(.L_x_32) ;  /* 0xfffffffd00487547 */ /* 0x008fea000b83ffff */
.L_x_26:
[----:B------:R-:W-:Y:S01]  /*1f30*/  ULEA UR4, UR5, UR6, 0x3 ;  /* 0x0000000605047291 */ /* 0x000fe2000f8e18ff */
[----:B-1----:R-:W-:Y:S01]  /*1f40*/  SHF.L.U32 R0, R12, 0x1f, RZ ;  /* 0x0000001f0c007819 */ /* 0x002fe200000006ff */
[----:B------:R-:W-:Y:S01]  /*1f50*/  @!P1 SYNCS.ARRIVE.TRANS64.A1T0 RZ, [UR6+0xa8], RZ ;  /* 0x0000a8ffffff99a7 */ /* 0x000fe20008100006 */
[----:B------:R-:W-:-:S06]  /*1f60*/  UISETP.GT.AND UP0, UPT, UR43, UR41, UPT ;  /* 0x000000292b00728c */ /* 0x000fcc000bf04270 */
[----:B--2-4-:R1:W2:Y:S03]  /*1f70*/  SYNCS.PHASECHK.TRANS64.TRYWAIT P0, [UR4+0x40], R0 ;  /* 0x00004000ff0075a7 */ /* 0x0142a60008001104 */
[----:B------:R-:W-:Y:S05]  /*1f80*/  BRA.U !UP0, `(.L_x_33) ;  /* 0x0000000108c47547 */ /* 0x000fea000b800000 */
[----:B------:R-:W-:Y:S01]  /*1f90*/  UIADD3 UR29, UPT, UPT, UR46, UR13, URZ ;  /* 0x0000000d2e1d7290 */ /* 0x000fe2000fffe0ff */
[----:B------:R-:W-:-:S11]  /*1fa0*/  UMOV UR4, UR5 ;  /* 0x0000000500047c82 */ /* 0x000fd60008000000 */
.L_x_39:
[----:B------:R-:W-:Y:S01]  /*1fb0*/  ULEA UR17, UR4, UR6, 0x3 ;  /* 0x0000000604117291 */ /* 0x000fe2000f8e18ff */
[----:B--2---:R-:W-:Y:S01]  /*1fc0*/  @!P3 MOV R2, 0x6000 ;  /* 0x000060000002b802 */ /* 0x004fe20000000f00 */
[----:B--2-4-:R-:W-:Y:S10]  /*1fd0*/  @P0 BRA `(.L_x_34) ;  /* 0x00000000000c0947 */ /* 0x014ff40003800000 */
[----:B------:R-:W-:-:S04]  /*1fe0*/  SHF.L.U32 R3, R12, 0x1f, RZ ;  /* 0x0000001f0c037819 */ /* 0x000fc800000006ff */
[----:B------:R-:W2:Y:S02]  /*1ff0*/  SYNCS.PHASECHK.TRANS64.TRYWAIT P0, [UR17+0x40], R3 ;  /* 0x00004003ff0075a7 */ /* 0x000ea40008001111 */
[----:B--2---:R-:W-:Y:S05]  /*2000*/  @!P0 BRA `(.L_x_35) ;  /* 0x0000005c00988947 */ /* 0x004fea0003800000 */
.L_x_34:
[----:B------:R2:W-:Y:S01]  /*2010*/  @!P3 SYNCS.ARRIVE.TRANS64 RZ, [UR17], R2 ;  /* 0x00000002ffffb9a7 */ /* 0x0005e20008000011 */
[----:B------:R-:W-:-:S04]  /*2020*/  ULOP3.LUT UR5, UR26, 0x2, URZ, 0xfc, !UPT ;  /* 0x000000021a057892 */ /* 0x000fc8000f8efcff */
[----:B------:R-:W-:-:S09]  /*2030*/  UISETP.NE.AND UP0, UPT, UR5, 0x2, UPT ;  /* 0x000000020500788c */ /* 0x000fd2000bf05270 */
[----:B------:R-:W-:Y:S05]  /*2040*/  BRA.U UP0, `(.L_x_36) ;  /* 0x0000000100047547 */ /* 0x000fea000b800000 */
[----:B------:R-:W-:Y:S05]  /*2050*/  BPT.TRAP 0x1 ;  /* 0x000000040000795c */ /* 0x000fea0000300000 */
.L_x_36:
[----:B------:R-:W-:Y:S04]  /*2060*/  BSSY.RECONVERGENT B0, `(.L_x_37) ;  /* 0x0000003000007945 */ /* 0x000fe80003800200 */
[----:B------:R-:W-:Y:S05]  /*2070*/  @P2 BRA `(.L_x_38) ;  /* 0x0000000000042947 */ /* 0x000fea0003800000 */
[----:B------:R-:W-:Y:S05]  /*2080*/  BPT.TRAP 0x1 ;  /* 0x000000040000795c */ /* 0x000fea0000300000 */
.L_x_38:
[----:B------:R-:W-:Y:S05]  /*2090*/  BSYNC.RECONVERGENT B0 ;  /* 0x0000000000007941 */ /* 0x000fea0003800200 */
.L_x_37:
        /* <DEDUP_REMOVED lines=13> */
[----:B------:R-:W-:Y:S01]  /*2170*/  ULEA UR8, UR4, UR27, 0xe ;  /* 0x0000001b04087291 */ /* 0x000fe2000f8e70ff */
[----:B------:R3:W4:Y:S01]  /*2180*/  SYNCS.PHASECHK.TRANS64.TRYWAIT P0, [UR7+0x40], R0 ;  /* 0x00004000ff0075a7 */ /* 0x0007220008001107 */
[----:B------:R-:W-:-:S02]  /*2190*/  UISETP.NE.AND UP0, UPT, UR13, UR29, UPT ;  /* 0x0000001d0d00728c */ /* 0x000fc4000bf05270 */
[----:B------:R-:W-:Y:S02]  /*21a0*/  UIADD3 UR16, UPT, UPT, UR6, 0x4400, UR16 ;  /* 0x0000440006107890 */ /* 0x000fe4000fffe010 */
[----:B------:R-:W-:Y:S02]  /*21b0*/  UIADD3.X UR23, UPT, UPT, URZ, UR31, URZ, UP1, !UPT ;  /* 0x0000001fff177290 */ /* 0x000fe40008ffe4ff */
        /* <DEDUP_REMOVED lines=8> */
[----:B------:R-:W-:Y:S01]  /*2240*/  UMOV UR9, UR17 ;  /* 0x0000001100097c82 */ /* 0x000fe20008000000 */
[----:B------:R-:W-:Y:S01]  /*2250*/  UMOV UR10, UR18 ;  /* 0x00000012000a7c82 */ /* 0x000fe20008000000 */
[----:B------:R-:W-:Y:S01]  /*2260*/  UTMALDG.3D.MULTICAST [UR16], [UR22], UR7, desc[UR32] ;  /* 0x00002010160073b4 */ /* 0x000fe20008011807 */
[----:B------:R1:W-:Y:S02]  /*2270*/  UTMALDG.3D.MULTICAST [UR8], [UR14], UR4, desc[UR32] ;  /* 0x000020080e0073b4 */ /* 0x0003e40008011804 */
[----:B-1----:R-:W-:Y:S01]  /*2280*/  UMOV UR4, UR5 ;  /* 0x0000000500047c82 */ /* 0x002fe20008000000 */
[----:B---3--:R-:W-:Y:S05]  /*2290*/  BRA.U UP0, `(.L_x_39) ;  /* 0xfffffffd00447547 */ /* 0x008fea000b83ffff */
.L_x_33:
[C---:B------:R-:W-:Y:S01]  /*22a0*/  LEA R3, R11.reuse, UR6, 0x3 ;  /* 0x000000060b037c11 */ /* 0x040fe2000f8e18ff */
[----:B------:R-:W-:Y:S01]  /*22b0*/  NOP ;  /* 0x0000000000007918 */ /* 0x000fe20000000000 */
[----:B-1----:R-:W-:Y:S02]  /*22c0*/  SHF.L.U32 R0, R10, 0x1f, RZ ;  /* 0x0000001f0a007819 */ /* 0x002fe400000006ff */
[----:B------:R-:W-:Y:S02]  /*22d0*/  LEA R4, R11, UR6, 0x4 ;  /* 0x000000060b047c11 */ /* 0x000fe4000f8e20ff */
[----:B--2-4-:R-:W1:Y:S02]  /*22e0*/  SYNCS.PHASECHK.TRANS64.TRYWAIT P0, [R3+URZ+0xb0], R0 ;  /* 0x0000b000030075a7 */ /* 0x014e6400080011ff */
[----:B-1----:R-:W-:Y:S05]  /*22f0*/  @!P0 BRA `(.L_x_40) ;  /* 0x0000005800f48947 */ /* 0x002fea0003800000 */
.L_x_120:
[----:B------:R-:W2:Y:S01]  /*2300*/  LDS.128 R4, [R4+0x140] ;  /* 0x0001400004047984 */ /* 0x000ea20000000c00 */
[----:B------:R-:W-:Y:S01]  /*2310*/  UISETP.GE.AND UP0, UPT, UR42, 0x1, UPT ;  /* 0x000000012a00788c */ /* 0x000fe2000bf06270 */
[----:B------:R-:W-:Y:S01]  /*2320*/  @!PT LDS RZ, [RZ] ;  /* 0x00000000fffff984 */ /* 0x000fe20000000800 */
[----:B------:R-:W-:Y:S01]  /*2330*/  @!PT LDS RZ, [RZ] ;  /* 0x00000000fffff984 */ /* 0x000fe20000000800 */
[----:B------:R-:W-:Y:S01]  /*2340*/  @!PT LDS RZ, [RZ] ;  /* 0x00000000fffff984 */ /* 0x000fe20000000800 */
[----:B------:R-:W-:Y:S01]  /*2350*/  @!PT LDS RZ, [RZ] ;  /* 0x00000000fffff984 */ /* 0x000fe20000000800 */
[----:B------:R3:W-:Y:S06]  /*2360*/  MEMBAR.ALL.CTA ;  /* 0x0000000000007992 */ /* 0x0007ec0000008000 */
[----:B---3--:R-:W3:Y:S01]  /*2370*/  FENCE.VIEW.ASYNC.S ;  /* 0x00000000000073c6 */ /* 0x008ee20000000000 */
[----:B--2---:R-:W-:-:S13]  /*2380*/  LOP3.LUT P0, RZ, R6, 0x1, RZ, 0xc0, !PT ;  /* 0x0000000106ff7812 */ /* 0x004fda000780c0ff */
[----:B---3--:R-:W-:Y:S01]  /*2390*/  VOTEU.ANY UP1, P0 ;  /* 0x0000000000ff7886 */ /* 0x008fe20000020100 */
[----:B------:R-:W-:-:S13]  /*23a0*/  PLOP3.LUT P0, PT, PT, PT, UP1, 0x80, 0x8 ;  /* 0x000000000008781c */ /* 0x000fda0003f0f018 */
[----:B-1----:R-:W-:Y:S02]  /*23b0*/  @P0 LOP3.LUT R0, R5, 0xffff, RZ, 0xc0, !PT ;  /* 0x0000ffff05000812 */ /* 0x002fe400078ec0ff */
[----:B------:R-:W-:Y:S02]  /*23c0*/  @P0 MOV R2, R4 ;  /* 0x0000000400020202 */ /* 0x000fe40000000f00 */
[----:B------:R-:W-:Y:S01]  /*23d0*/  @P0 R2UR UR7, R0 ;  /* 0x00000000000702ca */ /* 0x000fe200000e0000 */
[----:B------:R-:W-:Y:S01]  /*23e0*/  VIADD R0, R3, 0xc0 ;  /* 0x000000c003007836 */ /* 0x000fe20000000000 */
[----:B------:R-:W-:Y:S02]  /*23f0*/  @P0 SHF.R.U32.HI R4, RZ, 0x10, R5 ;  /* 0x00000010ff040819 */ /* 0x000fe40000011605 */
[----:B------:R-:W-:Y:S02]  /*2400*/  @P0 R2UR UR8, R2 ;  /* 0x00000000020802ca */ /* 0x000fe400000e0000 */
[----:B------:R-:W-:-:S02]  /*2410*/  PRMT R0, RZ, 0x654, R0 ;  /* 0x00000654ff007816 */ /* 0x000fc40000000000 */
[----:B------:R-:W-:Y:S02]  /*2420*/  @P0 R2UR UR4, R4 ;  /* 0x00000000040402ca */ /* 0x000fe400000e0000 */
[----:B------:R1:W-:Y:S03]  /*2430*/  SYNCS.ARRIVE.TRANS64.RED.A1T0 RZ, [R0+URZ], RZ ;  /* 0x000000ff00ff79a7 */ /* 0x0003e600081004ff */
[----:B------:R-:W-:-:S04]  /*2440*/  @UP1 UMOV UR37, UR7 ;  /* 0x0000000700251c82 */ /* 0x000fc80008000000 */
[----:B------:R-:W-:-:S04]  /*2450*/  @UP1 UMOV UR38, UR8 ;  /* 0x0000000800261c82 */ /* 0x000fc80008000000 */
[----:B------:R-:W-:Y:S01]  /*2460*/  @UP1 UMOV UR36, UR4 ;  /* 0x0000000400241c82 */ /* 0x000fe20008000000 */
[----:B------:R-:W-:Y:S05]  /*2470*/  BRA.U !UP0, `(.L_x_41) ;  /* 0x0000000108d47547 */ /* 0x000fea000b800000 */
[----:B------:R-:W2:Y:S01]  /*2480*/  LDCU.128 UR12, c[0x0][0xb10] ;  /* 0x00016200ff0c77ac */ /* 0x000ea20008000c00 */
[----:B------:R-:W3:Y:S01]  /*2490*/  LDCU UR29, c[0x0][0xb20] ;  /* 0x00016400ff1d77ac */ /* 0x000ee20008000800 */
[----:B------:R-:W4:Y:S01]  /*24a0*/  LDCU UR20, c[0x0][0xb0c] ;  /* 0x00016180ff1477ac */ /* 0x000f220008000800 */
[----:B------:R-:W1:Y:S01]  /*24b0*/  LDCU.64 UR10, c[0x0][0xb28] ;  /* 0x00016500ff0a77ac */ /* 0x000e620008000a00 */
[----:B------:R-:W-:Y:S02]  /*24c0*/  UISETP.NE.AND UP3, UPT, UR42, 0x1, UPT ;  /* 0x000000012a00788c */ /* 0x000fe4000bf65270 */
[----:B--2---:R-:W-:Y:S02]  /*24d0*/  UIMAD.WIDE.U32 UR16, UR39, UR15, URZ ;  /* 0x0000000f271072a5 */ /* 0x004fe4000f8e00ff */
[----:B------:R-:W-:Y:S02]  /*24e0*/  UIMAD.WIDE.U32 UR8, UR40, UR12, URZ ;  /* 0x0000000c280872a5 */ /* 0x000fe4000f8e00ff */
[----:B------:R-:W-:-:S02]  /*24f0*/  UISETP.NE.AND UP0, UPT, UR14, 0x1, UPT ;  /* 0x000000010e00788c */ /* 0x000fc4000bf05270 */
[----:B------:R-:W-:Y:S01]  /*2500*/  UIMAD.WIDE.U32 UR22, UR37, UR15, URZ ;  /* 0x0000000f251672a5 */ /* 0x000fe2000f8e00ff */
[----:B------:R-:W-:Y:S02]  /*2510*/  UMOV UR16, UR17 ;  /* 0x0000001100107c82 */ /* 0x000fe40008000000 */
[----:B------:R-:W-:Y:S01]  /*2520*/  UMOV UR8, UR9 ;  /* 0x0000000900087c82 */ /* 0x000fe20008000000 */
[----:B---3--:R-:W-:Y:S02]  /*2530*/  USHF.R.U32.HI UR16, URZ, UR29, UR16 ;  /* 0x0000001dff107299 */ /* 0x008fe40008011610 */
[----:B----4-:R-:W-:Y:S02]  /*2540*/  UISETP.NE.AND UP2, UPT, UR20, 0x1, UPT ;  /* 0x000000011400788c */ /* 0x010fe4000bf45270 */
[----:B------:R-:W-:Y:S02]  /*2550*/  USHF.R.U32.HI UR8, URZ, UR13, UR8 ;  /* 0x0000000dff087299 */ /* 0x000fe40008011608 */
[----:B------:R-:W-:-:S02]  /*2560*/  USEL UR7, UR39, UR16, !UP0 ;  /* 0x0000001027077287 */ /* 0x000fc4000c000000 */
[----:B------:R-:W-:Y:S02]  /*2570*/  USEL UR8, UR40, UR8, !UP2 ;  /* 0x0000000828087287 */ /* 0x000fe4000d000000 */
[----:B-1----:R-:W-:Y:S01]  /*2580*/  UIMAD.WIDE.U32 UR16, UR7, UR10, URZ ;  /* 0x0000000a071072a5 */ /* 0x002fe2000f8e00ff */
[----:B------:R-:W-:Y:S01]  /*2590*/  UMOV UR4, UR23 ;  /* 0x0000001700047c82 */ /* 0x000fe20008000000 */
[----:B------:R-:W-:Y:S02]  /*25a0*/  UIMAD.WIDE.U32 UR18, UR38, UR12, URZ ;  /* 0x0000000c261272a5 */ /* 0x000fe4000f8e00ff */
[----:B------:R-:W-:-:S03]  /*25b0*/  UIMAD.WIDE.U32 UR22, UR8, UR10, URZ ;  /* 0x0000000a081672a5 */ /* 0x000fc6000f8e00ff */
[----:B------:R-:W-:Y:S01]  /*25c0*/  UMOV UR16, UR17 ;  /* 0x0000001100107c82 */ /* 0x000fe20008000000 */
[----:B------:R-:W-:Y:S02]  /*25d0*/  USHF.R.U32.HI UR4, URZ, UR29, UR4 ;  /* 0x0000001dff047299 */ /* 0x000fe40008011604 */
[----:B------:R-:W-:Y:S01]  /*25e0*/  @UP3 USHF.R.U32.HI UR7, URZ, UR11, UR16 ;  /* 0x0000000bff073299 */ /* 0x000fe20008011610 */
[----:B------:R-:W-:Y:S01]  /*25f0*/  UMOV UR18, UR19 ;  /* 0x0000001300127c82 */ /* 0x000fe20008000000 */
[----:B------:R-:W-:Y:S01]  /*2600*/  UMOV UR22, UR23 ;  /* 0x0000001700167c82 */ /* 0x000fe20008000000 */
[----:B------:R-:W-:Y:S02]  /*2610*/  USHF.R.U32.HI UR13, URZ, UR13, UR18 ;  /* 0x0000000dff0d7299 */ /* 0x000fe40008011612 */
[----:B------:R-:W-:Y:S02]  /*2620*/  USEL UR4, UR37, UR4, !UP0 ;  /* 0x0000000425047287 */ /* 0x000fe4000c000000 */
[----:B------:R-:W-:-:S02]  /*2630*/  @UP3 USHF.R.U32.HI UR8, URZ, UR11, UR22 ;  /* 0x0000000bff083299 */ /* 0x000fc40008011616 */
[----:B------:R-:W-:Y:S02]  /*2640*/  UIMAD UR9, UR42, UR7, URZ ;  /* 0x000000072a0972a4 */ /* 0x000fe4000f8e02ff */
[----:B------:R-:W-:Y:S02]  /*2650*/  USEL UR7, UR38, UR13, !UP2 ;  /* 0x0000000d26077287 */ /* 0x000fe4000d000000 */
[----:B------:R-:W-:Y:S02]  /*2660*/  UIMAD UR12, UR42, UR8, URZ ;  /* 0x000000082a0c72a4 */ /* 0x000fe4000f8e02ff */
[----:B------:R-:W-:Y:S02]  /*2670*/  UISETP.GE.AND UP0, UPT, UR4, UR9, UPT ;  /* 0x000000090400728c */ /* 0x000fe4000bf06270 */
[----:B------:R-:W-:Y:S02]  /*2680*/  UIMAD.WIDE.U32 UR16, UR4, UR10, URZ ;  /* 0x0000000a041072a5 */ /* 0x000fe4000f8e00ff */
[----:B------:R-:W-:-:S02]  /*2690*/  UISETP.GE.OR UP0, UPT, UR7, UR12, UP0 ;  /* 0x0000000c0700728c */ /* 0x000fc40008706670 */
        /* <DEDUP_REMOVED lines=19> */
.L_x_41:
[----:B------:R-:W2:Y:S02]  /*27d0*/  LDCU UR4, c[0x0][0xb30] ;  /* 0x00016600ff0477ac */ /* 0x000ea40008000800 */
[----:B--2---:R-:W-:-:S09]  /*27e0*/  UISETP.NE.AND UP0, UPT, UR4, 0x1, UPT ;  /* 0x000000010400788c */ /* 0x004fd2000bf05270 */
[----:B------:R-:W-:Y:S05]  /*27f0*/  BRA.U UP0, `(.L_x_42) ;  /* 0x0000000100447547 */ /* 0x000fea000b800000 */
        /* <DEDUP_REMOVED lines=17> */
.L_x_42:
[----:B------:R-:W-:Y:S01]  /*2910*/  VIADD R11, R11, 0x1 ;  /* 0x000000010b0b7836 */ /* 0x000fe20000000000 */
[----:B------:R-:W-:Y:S01]  /*2920*/  R2UR UR4, R76 ;  /* 0x000000004c0472ca */ /* 0x000fe200000e0000 */
[----:B------:R-:W-:Y:S01]  /*2930*/  UIADD3 UR16, UPT, UPT, UR38, UR63, URZ ;  /* 0x0000003f26107290 */ /* 0x000fe2000fffe0ff */
[----:B------:R-:W-:Y:S02]  /*2940*/  PLOP3.LUT P1, PT, PT, PT, PT, 0x80, 0x8 ;  /* 0x000000000008781c */ /* 0x000fe40003f2f070 */
[----:B------:R-:W-:-:S04]  /*2950*/  ISETP.NE.AND P0, PT, R11, 0x2, PT ;  /* 0x000000020b00780c */ /* 0x000fc80003f05270 */
[----:B-1----:R-:W-:Y:S02]  /*2960*/  SEL R0, RZ, 0x1, P0 ;  /* 0x00000001ff007807 */ /* 0x002fe40000000000 */
[----:B------:R-:W-:Y:S02]  /*2970*/  SEL R11, R11, RZ, P0 ;  /* 0x000000ff0b0b7207 */ /* 0x000fe40000000000 */
[----:B------:R-:W-:Y:S01]  /*2980*/  LOP3.LUT R10, R10, R0, RZ, 0x3c, !PT ;  /* 0x000000000a0a7212 */ /* 0x000fe200078e3cff */
[----:B------:R-:W-:Y:S01]  /*2990*/  UIADD3 UR20, UPT, UPT, UR37, UR4, URZ ;  /* 0x0000000425147290 */ /* 0x000fe2000fffe0ff */
[----:B------:R-:W-:Y:S11]  /*29a0*/  BRA.U UP1, `(.L_x_43) ;  /* 0xfffffff101347547 */ /* 0x000ff6000b83ffff */
[----:B------:R-:W-:Y:S01]  /*29b0*/  UIADD3 UR7, UPT, UPT, UR6, 0x40, URZ ;  /* 0x0000004006077890 */ /* 0x000fe2000fffe0ff */
[----:B------:R-:W-:-:S03]  /*29c0*/  SHF.L.U32 R2, R12, 0x1f, RZ ;  /* 0x0000001f0c027819 */ /* 0x000fc600000006ff */
[----:B------:R-:W-:-:S09]  /*29d0*/  ULEA UR4, UR5, UR7, 0x3 ;  /* 0x0000000705047291 */ /* 0x000fd2000f8e18ff */
[----:B------:R-:W1:Y:S02]  /*29e0*/  SYNCS.PHASECHK.TRANS64.TRYWAIT P0, [UR4], R2 ;  /* 0x00000002ff0075a7 */ /* 0x000e640008001104 */
[----:B-1----:R-:W-:Y:S05]  /*29f0*/  @!P0 BRA `(.L_x_44) ;  /* 0x0000005400488947 */ /* 0x002fea0003800000 */
.L_x_122:
[----:B------:R-:W-:-:S04]  /*2a00*/  UIADD3 UR4, UPT, UPT, UR5, 0x1, URZ ;  /* 0x0000000105047890 */ /* 0x000fc8000fffe0ff */
[----:B------:R-:W-:-:S04]  /*2a10*/  UISETP.NE.AND UP0, UPT, UR4, 0x8, UPT ;  /* 0x000000080400788c */ /* 0x000fc8000bf05270 */
[----:B------:R-:W-:Y:S02]  /*2a20*/  USEL UR6, URZ, 0x1, UP0 ;  /* 0x00000001ff067887 */ /* 0x000fe40008000000 */
[----:B------:R-:W-:-:S04]  /*2a30*/  USEL UR4, UR4, URZ, UP0 ;  /* 0x000000ff04047287 */ /* 0x000fc80008000000 */
[----:B------:R-:W-:Y:S01]  /*2a40*/  ULEA UR5, UR4, UR7, 0x3 ;  /* 0x0000000704057291 */ /* 0x000fe2000f8e18ff */
[----:B-1----:R-:W-:-:S04]  /*2a50*/  LOP3.LUT R2, R12, UR6, RZ, 0x3c, !PT ;  /* 0x000000060c027c12 */ /* 0x002fc8000f8e3cff */
[----:B------:R-:W-:-:S04]  /*2a60*/  SHF.L.U32 R3, R2, 0x1f, RZ ;  /* 0x0000001f02037819 */ /* 0x000fc800000006ff */
[----:B------:R-:W1:Y:S02]  /*2a70*/  SYNCS.PHASECHK.TRANS64.TRYWAIT P0, [UR5], R3 ;  /* 0x00000003ff0075a7 */ /* 0x000e640008001105 */
[----:B-1----:R-:W-:Y:S05]  /*2a80*/  @!P0 BRA `(.L_x_45) ;  /* 0x00000054003c8947 */ /* 0x002fea0003800000 */
.L_x_124:
[----:B------:R-:W-:-:S04]  /*2a90*/  UIADD3 UR4, UPT, UPT, UR4, 0x1, URZ ;  /* 0x0000000104047890 */ /* 0x000fc8000fffe0ff */
[----:B------:R-:W-:-:S04]  /*2aa0*/  UISETP.NE.AND UP0, UPT, UR4, 0x8, UPT ;  /* 0x000000080400788c */ /* 0x000fc8000bf05270 */
[----:B------:R-:W-:Y:S02]  /*2ab0*/  USEL UR6, URZ, 0x1, UP0 ;  /* 0x00000001ff067887 */ /* 0x000fe40008000000 */
[----:B------:R-:W-:-:S04]  /*2ac0*/  USEL UR4, UR4, URZ, UP0 ;  /* 0x000000ff04047287 */ /* 0x000fc80008000000 */
[----:B------:R-:W-:Y:S01]  /*2ad0*/  ULEA UR5, UR4, UR7, 0x3 ;  /* 0x0000000704057291 */ /* 0x000fe2000f8e18ff */
[----:B------:R-:W-:-:S04]  /*2ae0*/  LOP3.LUT R2, R2, UR6, RZ, 0x3c, !PT ;  /* 0x0000000602027c12 */ /* 0x000fc8000f8e3cff */
[----:B-1----:R-:W-:-:S04]  /*2af0*/  SHF.L.U32 R3, R2, 0x1f, RZ ;  /* 0x0000001f02037819 */ /* 0x002fc800000006ff */
[----:B------:R-:W1:Y:S02]  /*2b00*/  SYNCS.PHASECHK.TRANS64.TRYWAIT P0, [UR5], R3 ;  /* 0x00000003ff0075a7 */ /* 0x000e640008001105 */
[----:B-1----:R-:W-:Y:S05]  /*2b10*/  @!P0 BRA `(.L_x_46) ;  /* 0x0000005400308947 */ /* 0x002fea0003800000 */
.L_x_126:
        /* <DEDUP_REMOVED lines=9> */
.L_x_128:
        /* <DEDUP_REMOVED lines=9> */
.L_x_130:
        /* <DEDUP_REMOVED lines=9> */
.L_x_132:
        /* <DEDUP_REMOVED lines=9> */
.L_x_134:
[----:B------:R-:W-:-:S04]  /*2d60*/  UIADD3 UR4, UPT, UPT, UR4, 0x1, URZ ;  /* 0x0000000104047890 */ /* 0x000fc8000fffe0ff */
[----:B------:R-:W-:-:S04]  /*2d70*/  UISETP.NE.AND UP0, UPT, UR4, 0x8, UPT ;  /* 0x000000080400788c */ /* 0x000fc8000bf05270 */
[----:B------:R-:W-:Y:S02]  /*2d80*/  USEL UR5, URZ, 0x1, UP0 ;  /* 0x00000001ff057887 */ /* 0x000fe40008000000 */
[----:B------:R-:W-:-:S04]  /*2d90*/  USEL UR4, UR4, URZ, UP0 ;  /* 0x000000ff04047287 */ /* 0x000fc80008000000 */
[----:B------:R-:W-:Y:S01]  /*2da0*/  ULEA UR4, UR4, UR7, 0x3 ;  /* 0x0000000704047291 */ /* 0x000fe2000f8e18ff */
[----:B------:R-:W-:-:S04]  /*2db0*/  LOP3.LUT R2, R2, UR5, RZ, 0x3c, !PT ;  /* 0x0000000502027c12 */ /* 0x000fc8000f8e3cff */
[----:B------:R-:W-:Y:S01]  /*2dc0*/  SHF.L.U32 R2, R2, 0x1f, RZ ;  /* 0x0000001f02027819 */ /* 0x000fe200000006ff */
[----:B-1----:R-:W-:-:S07]  /*2dd0*/  IMAD.U32 R0, RZ, RZ, UR4 ;  /* 0x00000004ff007e24 */ /* 0x002fce000f8e00ff */
.L_x_51:
[----:B-1----:R1:W2:Y:S02]  /*2de0*/  SYNCS.PHASECHK.TRANS64.TRYWAIT P0, [R0+URZ], R2 ;  /* 0x00000002000075a7 */ /* 0x0022a400080011ff */
[----:B--2---:R-:W-:Y:S05]  /*2df0*/  @!P0 NANOSLEEP.SYNCS 0x989680 ;  /* 0x009896800000895d */ /* 0x004fea0003900000 */
[----:B------:R-:W2:Y:S02]  /*2e00*/  @!P0 SYNCS.PHASECHK.TRANS64 P0, [R0+URZ], R2 ;  /* 0x00000002000085a7 */ /* 0x000ea400080010ff */
[----:B--2---:R-:W-:Y:S05]  /*2e10*/  @P0 EXIT ;  /* 0x000000000000094d */ /* 0x004fea0003800000 */
[----:B------:R-:W-:Y:S05]  /*2e20*/  BRA `(.L_x_51) ;  /* 0xfffffffc00ec7947 */ /* 0x000fea000383ffff */
.L_x_23:
[----:B------:R-:W-:-:S04]  /*2e30*/  UISETP.NE.AND UP0, UPT, UR45, URZ, UPT ;  /* 0x000000ff2d00728c */ /* 0x000fc8000bf05270 */
[----:B------:R-:W-:-:S09]  /*2e40*/  UISETP.NE.OR UP0, UPT, UR17, 0x1, UP0 ;  /* 0x000000011100788c */ /* 0x000fd20008705670 */
[----:B------:R-:W-:Y:S05]  /*2e50*/  BRA.U UP0, `(.L_x_52) ;  /* 0x0000000500487547 */ /* 0x000fea000b800000 */
[----:B------:R-:W-:Y:S01]  /*2e60*/  ISETP.GE.U32.AND P2, PT, R0, 0x8, PT ;  /* 0x000000080000780c */ /* 0x000fe20003f46070 */
[----:B------:R-:W-:Y:S01]  /*2e70*/  IMAD.MOV.U32 R12, RZ, RZ, 0x1 ;  /* 0x00000001ff0c7424 */ /* 0x000fe200078e00ff */
[----:B------:R-:W-:Y:S02]  /*2e80*/  CS2R R10, SRZ ;  /* 0x00000000000a7805 */ /* 0x000fe4000001ff00 */
[----:B------:R-:W-:Y:S01]  /*2e90*/  CS2R R8, SRZ ;  /* 0x0000000000087805 */ /* 0x000fe2000001ff00 */
[----:B------:R-:W-:Y:S01]  /*2ea0*/  UMOV UR6, 0x400 ;  /* 0x0000040000067882 */ /* 0x000fe20000000000 */
[----:B------:R-:W-:Y:S01]  /*2eb0*/  UMOV UR5, URZ ;  /* 0x000000ff00057c82 */ /* 0x000fe20008000000 */
[----:B------:R-:W-:-:S12]  /*2ec0*/  ULEA UR6, UR45, UR6, 0x18 ;  /* 0x000000062d067291 */ /* 0x000fd8000f8ec0ff */
.L_x_56:
[----:B------:R-:W-:Y:S02]  /*2ed0*/  LEA R2, R8, UR6, 0x3 ;  /* 0x0000000608027c11 */ /* 0x000fe4000f8e18ff */
[----:B------:R-:W-:-:S03]  /*2ee0*/  SHF.L.U32 R4, R9, 0x1f, RZ ;  /* 0x0000001f09047819 */ /* 0x000fc600000006ff */
[----:B------:R-:W-:Y:S01]  /*2ef0*/  VIADD R5, R2, 0x120 ;  /* 0x0000012002057836 */ /* 0x000fe20000000000 */
[----:B------:R-:W2:Y:S02]  /*2f00*/  SYNCS.PHASECHK.TRANS64.TRYWAIT P0, [R2+URZ+0x110], R4 ;  /* 0x00011004020075a7 */ /* 0x000ea400080011ff */
[----:B--2---:R-:W-:Y:S05]  /*2f10*/  @!P0 BRA `(.L_x_53) ;  /* 0x0000005000a88947 */ /* 0x004fea0003800000 */
.L_x_135:
[----:B------:R-:W-:Y:S01]  /*2f20*/  ULEA UR4, UR5, UR6, 0x3 ;  /* 0x0000000605047291 */ /* 0x000fe2000f8e18ff */
[----:B--2---:R-:W-:Y:S01]  /*2f30*/  PRMT R2, RZ, 0x654, R5 ;  /* 0x00000654ff027816 */ /* 0x004fe20000000005 */
[----:B------:R-:W-:Y:S01]  /*2f40*/  @!P2 IMAD.MOV.U32 R4, RZ, RZ, 0x10 ;  /* 0x00000010ff04a424 */ /* 0x000fe200078e00ff */
[----:B------:R-:W-:Y:S01]  /*2f50*/  SHF.L.U32 R5, R12, 0x1f, RZ ;  /* 0x0000001f0c057819 */ /* 0x000fe200000006ff */
[----:B------:R-:W-:Y:S01]  /*2f60*/  UIADD3 UR7, UPT, UPT, UR4, 0xb0, URZ ;  /* 0x000000b004077890 */ /* 0x000fe2000fffe0ff */
[----:B------:R2:W-:Y:S05]  /*2f70*/  SYNCS.ARRIVE.TRANS64.RED.A1T0 RZ, [R2+URZ], RZ ;  /* 0x000000ff02ff79a7 */ /* 0x0005ea00081004ff */
[----:B------:R-:W-:Y:S01]  /*2f80*/  IMAD.U32 R6, RZ, RZ, UR7 ;  /* 0x00000007ff067e24 */ /* 0x000fe2000f8e00ff */
[----:B------:R-:W3:Y:S04]  /*2f90*/  SYNCS.PHASECHK.TRANS64.TRYWAIT P0, [UR4+0xc0], R5 ;  /* 0x0000c005ff0075a7 */ /* 0x000ee80008001104 */
[----:B------:R-:W-:Y:S01]  /*2fa0*/  PRMT R6, R0, 0x654, R6 ;  /* 0x0000065400067816 */ /* 0x000fe20000000006 */
[----:B--23--:R-:W-:Y:S06]  /*2fb0*/  @!P0 BRA `(.L_x_54) ;  /* 0x0000005000948947 */ /* 0x00cfec0003800000 */
.L_x_137:
[----:B------:R-:W-:Y:S01]  /*2fc0*/  ULEA UR8, UR5, UR6, 0x4 ;  /* 0x0000000605087291 */ /* 0x000fe2000f8e20ff */
[----:B------:R-:W-:Y:S01]  /*2fd0*/  SEL R3, R6, R3, !P2 ;  /* 0x0000000306037207 */ /* 0x000fe20005000000 */
[----:B------:R-:W-:Y:S01]  /*2fe0*/  UIADD3 UR9, UPT, UPT, UR4, 0xb0, URZ ;  /* 0x000000b004097890 */ /* 0x000fe2000fffe0ff */
[----:B--2---:R-:W-:Y:S01]  /*2ff0*/  LEA R2, R11, UR6, 0x3 ;  /* 0x000000060b027c11 */ /* 0x004fe2000f8e18ff */
[----:B------:R-:W-:Y:S01]  /*3000*/  UIADD3 UR8, UPT, UPT, UR8, 0x140, URZ ;  /* 0x0000014008087890 */ /* 0x000fe2000fffe0ff */
[----:B------:R2:W-:Y:S01]  /*3010*/  @!P2 SYNCS.ARRIVE.TRANS64.RED RZ, [R3+URZ], R4 ;  /* 0x0000000403ffa9a7 */ /* 0x0005e200080004ff */
[----:B------:R-:W-:Y:S01]  /*3020*/  UIADD3 UR4, UPT, UPT, UR5, 0x1, URZ ;  /* 0x0000000105047890 */ /* 0x000fe2000fffe0ff */
[----:B------:R-:W-:-:S03]  /*3030*/  VIADD R8, R8, 0x1 ;  /* 0x0000000108087836 */ /* 0x000fc60000000000 */
[----:B------:R-:W-:Y:S02]  /*3040*/  UISETP.NE.AND UP0, UPT, UR4, 0x2, UPT ;  /* 0x000000020400788c */ /* 0x000fe4000bf05270 */
[----:B------:R-:W-:Y:S01]  /*3050*/  ISETP.NE.AND P0, PT, R8, 0x2, PT ;  /* 0x000000020800780c */ /* 0x000fe20003f05270 */
[----:B------:R-:W-:Y:S06]  /*3060*/  UGETNEXTWORKID.BROADCAST [UR8], [UR9] ;  /* 0x00000000080073ca */ /* 0x000fec0008000100 */
[----:B------:R-:W-:Y:S02]  /*3070*/  USEL UR7, URZ, 0x1, UP0 ;  /* 0x00000001ff077887 */ /* 0x000fe40008000000 */
[----:B------:R-:W-:-:S04]  /*3080*/  USEL UR5, UR4, URZ, UP0 ;  /* 0x000000ff04057287 */ /* 0x000fc80008000000 */
[----:B------:R-:W-:Y:S02]  /*3090*/  LOP3.LUT R12, R12, UR7, RZ, 0x3c, !PT ;  /* 0x000000070c0c7c12 */ /* 0x000fe4000f8e3cff */
[----:B--2---:R-:W-:-:S04]  /*30a0*/  SHF.L.U32 R4, R10, 0x1f, RZ ;  /* 0x0000001f0a047819 */ /* 0x004fc800000006ff */
[----:B------:R-:W2:Y:S02]  /*30b0*/  SYNCS.PHASECHK.TRANS64.TRYWAIT P1, [R2+URZ+0xb0], R4 ;  /* 0x0000b004020075a7 */ /* 0x000ea400080211ff */
[----:B--2---:R-:W-:Y:S05]  /*30c0*/  @!P1 BRA `(.L_x_55) ;  /* 0x0000005000689947 */ /* 0x004fea0003800000 */
.L_x_138:
[C---:B--2---:R-:W-:Y:S01]  /*30d0*/  LEA R4, R11.reuse, UR6, 0x4 ;  /* 0x000000060b047c11 */ /* 0x044fe2000f8e20ff */
[----:B------:R-:W-:Y:S01]  /*30e0*/  VIADD R2, R2, 0xc0 ;  /* 0x000000c002027836 */ /* 0x000fe20000000000 */
[----:B------:R-:W-:Y:S01]  /*30f0*/  SEL R8, R8, RZ, P0 ;  /* 0x000000ff08087207 */ /* 0x000fe20000000000 */
[----:B------:R-:W-:-:S03]  /*3100*/  VIADD R11, R11, 0x1 ;  /* 0x000000010b0b7836 */ /* 0x000fc60000000000 */
[----:B------:R-:W2:Y:S01]  /*3110*/  LDS.128 R4, [R4+0x140] ;  /* 0x0001400004047984 */ /* 0x000ea20000000c00 */
[----:B------:R-:W-:Y:S02]  /*3120*/  PRMT R2, RZ, 0x654, R2 ;  /* 0x00000654ff027816 */ /* 0x000fe40000000002 */
[C---:B------:R-:W-:Y:S01]  /*3130*/  ISETP.NE.AND P1, PT, R11.reuse, 0x2, PT ;  /* 0x000000020b00780c */ /* 0x040fe20003f25270 */
[----:B------:R-:W-:Y:S01]  /*3140*/  @!PT LDS RZ, [RZ] ;  /* 0x00000000fffff984 */ /* 0x000fe20000000800 */
[----:B------:R-:W-:Y:S01]  /*3150*/  @!PT LDS RZ, [RZ] ;  /* 0x00000000fffff984 */ /* 0x000fe20000000800 */
[----:B------:R-:W-:Y:S01]  /*3160*/  @!PT LDS RZ, [RZ] ;  /* 0x00000000fffff984 */ /* 0x000fe20000000800 */
[----:B------:R-:W-:Y:S01]  /*3170*/  @!PT LDS RZ, [RZ] ;  /* 0x00000000fffff984 */ /* 0x000fe20000000800 */
[----:B------:R3:W-:Y:S06]  /*3180*/  MEMBAR.ALL.CTA ;  /* 0x0000000000007992 */ /* 0x0007ec0000008000 */
[----:B---3--:R-:W3:Y:S01]  /*3190*/  FENCE.VIEW.ASYNC.S ;  /* 0x00000000000073c6 */ /* 0x008ee20000000000 */
[----:B------:R-:W-:Y:S01]  /*31a0*/  SEL R11, R11, RZ, P1 ;  /* 0x000000ff0b0b7207 */ /* 0x000fe20000800000 */
[----:B---3--:R3:W-:Y:S01]  /*31b0*/  SYNCS.ARRIVE.TRANS64.RED.A1T0 RZ, [R2+URZ], RZ ;  /* 0x000000ff02ff79a7 */ /* 0x0087e200081004ff */
[----:B--2---:R-:W-:-:S02]  /*31c0*/  LOP3.LUT P3, RZ, R6, 0x1, RZ, 0xc0, !PT ;  /* 0x0000000106ff7812 */ /* 0x004fc4000786c0ff */
[----:B------:R-:W-:-:S04]  /*31d0*/  SEL R4, RZ, 0x1, P1 ;  /* 0x00000001ff047807 */ /* 0x000fc80000800000 */
[----:B------:R-:W-:Y:S02]  /*31e0*/  LOP3.LUT R10, R10, R4, RZ, 0x3c, !PT ;  /* 0x000000040a0a7212 */ /* 0x000fe400078e3cff */
[----:B---3--:R-:W-:-:S04]  /*31f0*/  SEL R2, RZ, 0x1, P0 ;  /* 0x00000001ff027807 */ /* 0x008fc80000000000 */
[----:B------:R-:W-:Y:S01]  /*3200*/  LOP3.LUT R9, R9, R2, RZ, 0x3c, !PT ;  /* 0x0000000209097212 */ /* 0x000fe200078e3cff */
[----:B------:R-:W-:Y:S06]  /*3210*/  @P3 BRA `(.L_x_56) ;  /* 0xfffffffc002c3947 */ /* 0x000fec000383ffff */
[----:B------:R-:W-:Y:S01]  /*3220*/  ULEA UR4, UR5, UR6, 0x3 ;  /* 0x0000000605047291 */ /* 0x000fe2000f8e18ff */
[----:B------:R-:W-:-:S08]  /*3230*/  SHF.L.U32 R2, R12, 0x1f, RZ ;  /* 0x0000001f0c027819 */ /* 0x000fd000000006ff */
[----:B------:R-:W2:Y:S02]  /*3240*/  SYNCS.PHASECHK.TRANS64 P0, [UR4+0xc0], R2 ;  /* 0x0000c002ff0075a7 */ /* 0x000ea40008001004 */
[----:B--2---:R-:W-:Y:S05]  /*3250*/  @P0 BRA `(.L_x_57) ;  /* 0x0000000000080947 */ /* 0x004fea0003800000 */
[----:B------:R-:W2:Y:S02]  /*3260*/  SYNCS.PHASECHK.TRANS64.TRYWAIT P0, [UR4+0xc0], R2 ;  /* 0x0000c002ff0075a7 */ /* 0x000ea40008001104 */
[----:B--2---:R-:W-:Y:S05]  /*3270*/  @!P0 BRA `(.L_x_58) ;  /* 0x0000005000108947 */ /* 0x004fea0003800000 */
.L_x_57:
[----:B------:R-:W-:-:S04]  /*3280*/  UIADD3 UR7, UPT, UPT, UR5, 0x1, URZ ;  /* 0x0000000105077890 */ /* 0x000fc8000fffe0ff */
[----:B------:R-:W-:-:S04]  /*3290*/  UISETP.NE.AND UP0, UPT, UR7, 0x2, UPT ;  /* 0x000000020700788c */ /* 0x000fc8000bf05270 */
[----:B------:R-:W-:Y:S02]  /*32a0*/  USEL UR8, URZ, 0x1, UP0 ;  /* 0x00000001ff087887 */ /* 0x000fe40008000000 */
[----:B------:R-:W-:-:S04]  /*32b0*/  USEL UR7, UR7, URZ, UP0 ;  /* 0x000000ff07077287 */ /* 0x000fc80008000000 */
[----:B------:R-:W-:Y:S01]  /*32c0*/  ULEA UR7, UR7, UR6, 0x3 ;  /* 0x0000000607077291 */ /* 0x000fe2000f8e18ff */
[----:B--2---:R-:W-:-:S04]  /*32d0*/  LOP3.LUT R2, R12, UR8, RZ, 0x3c, !PT ;  /* 0x000000080c027c12 */ /* 0x004fc8000f8e3cff */
[----:B------:R-:W-:-:S04]  /*32e0*/  SHF.L.U32 R0, R2, 0x1f, RZ ;  /* 0x0000001f02007819 */ /* 0x000fc800000006ff */
[----:B------:R-:W2:Y:S02]  /*32f0*/  SYNCS.PHASECHK.TRANS64 P0, [UR7+0xc0], R0 ;  /* 0x0000c000ff0075a7 */ /* 0x000ea40008001007 */
[----:B-12---:R-:W-:Y:S05]  /*3300*/  @P0 EXIT ;  /* 0x000000000000094d */ /* 0x006fea0003800000 */
[----:B------:R-:W-:Y:S02]  /*3310*/  SHF.L.U32 R2, R2, 0x1f, RZ ;  /* 0x0000001f02027819 */ /* 0x000fe400000006ff */
[----:B------:R-:W-:-:S07]  /*3320*/  MOV R0, UR7 ;  /* 0x0000000700007c02 */ /* 0x000fce0008000f00 */
.L_x_59:
[----:B-1----:R1:W2:Y:S02]  /*3330*/  SYNCS.PHASECHK.TRANS64.TRYWAIT P0, [R0+URZ+0xc0], R2 ;  /* 0x0000c002000075a7 */ /* 0x0022a400080011ff */
[----:B--2---:R-:W-:Y:S05]  /*3340*/  @!P0 NANOSLEEP.SYNCS 0x989680 ;  /* 0x009896800000895d */ /* 0x004fea0003900000 */
[----:B------:R-:W2:Y:S02]  /*3350*/  @!P0 SYNCS.PHASECHK.TRANS64 P0, [R0+URZ+0xc0], R2 ;  /* 0x0000c002000085a7 */ /* 0x000ea400080010ff */
[----:B--2---:R-:W-:Y:S05]  /*3360*/  @P0 EXIT ;  /* 0x000000000000094d */ /* 0x004fea0003800000 */
[----:B------:R-:W-:Y:S05]  /*3370*/  BRA `(.L_x_59) ;  /* 0xfffffffc00ec7947 */ /* 0x000fea000383ffff */
.L_x_52:
[----:B------:R-:W-:Y:S05]  /*3380*/  BRA.U UP4, `(.L_x_60) ;  /* 0x0000000d04d47547 */ /* 0x000fea000b800000 */
[----:B------:R-:W-:Y:S01]  /*3390*/  UMOV UR4, 0x40 ;  /* 0x0000004000047882 */ /* 0x000fe20000000000 */
[----:B------:R-:W-:Y:S01]  /*33a0*/  NOP ;  /* 0x0000000000007918 */ /* 0x000fe20000000000 */
[----:B------:R-:W-:Y:S01]  /*33b0*/  ULEA UR5, UR45, UR4, 0x18 ;  /* 0x000000042d057291 */ /* 0x000fe2000f8ec0ff */
[----:B------:R-:W-:Y:S02]  /*33c0*/  UMOV UR6, 0x400 ;  /* 0x0000040000067882 */ /* 0x000fe40000000000 */
[----:B------:R-:W-:-:S06]  /*33d0*/  ULEA UR6, UR45, UR6, 0x18 ;  /* 0x000000062d067291 */ /* 0x000fcc000f8ec0ff */
[----:B------:R-:W2:Y:S02]  /*33e0*/  LDS.U8 R0, [UR5+0x1c] ;  /* 0x00001c05ff007984 */ /* 0x000ea40008000000 */
[----:B--2---:R-:W-:-:S13]  /*33f0*/  ISETP.NE.AND P0, PT, R0, RZ, PT ;  /* 0x000000ff0000720c */ /* 0x004fda0003f05270 */
[----:B------:R-:W-:Y:S05]  /*3400*/  @P0 BRA `(.L_x_61) ;  /* 0x0000000000580947 */ /* 0x000fea0003800000 */
[----:B------:R-:W-:-:S13]  /*3410*/  ELECT P0, URZ, PT ;  /* 0x0000000000ff782f */ /* 0x000fda0003800000 */
[----:B------:R-:W-:Y:S05]  /*3420*/  @!P0 BRA `(.L_x_62) ;  /* 0x0000000000608947 */ /* 0x000fea0003800000 */
[----:B------:R-:W-:Y:S01]  /*3430*/  UMOV UR4, 0x10 ;  /* 0x0000001000047882 */ /* 0x000fe20000000000 */
[----:B------:R-:W-:Y:S01]  /*3440*/  HFMA2 R0, -RZ, RZ, 0, 5.9604644775390625e-08 ;  /* 0x00000001ff007431 */ /* 0x000fe200000001ff */
[----:B------:R-:W-:-:S03]  /*3450*/  MOV R3, 0xffff ;  /* 0x0000ffff00037802 */ /* 0x000fc60000000f00 */
[----:B------:R-:W-:Y:S04]  /*3460*/  DEPBAR.LE SB2, 0x36 ;  /* 0x0000ad800000791a */ /* 0x000fe80000000000 */
[----:B------:R-:W2:Y:S02]  /*3470*/  UTCATOMSWS.FIND_AND_SET.ALIGN UP0, UR4, UR4 ;  /* 0x00000004000475e3 */ /* 0x000ea40008000800 */
[----:B--2---:R-:W-:Y:S01]  /*3480*/  MOV R4, UR4 ;  /* 0x0000000400047c02 */ /* 0x004fe20008000f00 */
[----:B------:R-:W-:Y:S06]  /*3490*/  BRA.U UP0, `(.L_x_63) ;  /* 0x0000000100187547 */ /* 0x000fec000b800000 */
.L_x_64:
[----:B------:R-:W-:Y:S05]  /*34a0*/  NANOSLEEP 0x64 ;  /* 0x000000640000795d */ /* 0x000fea0003800000 */
[----:B------:R-:W-:-:S05]  /*34b0*/  UMOV UR4, 0x10 ;  /* 0x0000001000047882 */ /* 0x000fca0000000000 */
[----:B------:R-:W-:Y:S04]  /*34c0*/  DEPBAR.LE SB2, 0x36 ;  /* 0x0000ad800000791a */ /* 0x000fe80000000000 */
[----:B------:R-:W2:Y:S02]  /*34d0*/  UTCATOMSWS.FIND_AND_SET.ALIGN UP0, UR4, UR4 ;  /* 0x00000004000475e3 */ /* 0x000ea40008000800 */
[----:B--2---:R-:W-:Y:S01]  /*34e0*/  MOV R4, UR4 ;  /* 0x0000000400047c02 */ /* 0x004fe20008000f00 */
[----:B------:R-:W-:Y:S05]  /*34f0*/  BRA.U !UP0, `(.L_x_64) ;  /* 0xfffffffd08e87547 */ /* 0x000fea000b83ffff */
.L_x_63:
[-C--:B------:R-:W-:Y:S02]  /*3500*/  SHF.L.U32 R3, R3, R4.reuse, RZ ;  /* 0x0000000403037219 */ /* 0x080fe400000006ff */
[----:B------:R-:W-:Y:S01]  /*3510*/  SHF.L.U32 R0, R0, R4, RZ ;  /* 0x0000000400007219 */ /* 0x000fe200000006ff */
[----:B------:R-:W-:Y:S02]  /*3520*/  IMAD.SHL.U32 R4, R4, 0x20, RZ ;  /* 0x0000002004047824 */ /* 0x000fe400078e00ff */
[----:B------:R2:W-:Y:S04]  /*3530*/  ATOMS.OR RZ, [UR5+0x14], R3 ;  /* 0x00001403ffff798c */ /* 0x0005e8000b000005 */
[----:B------:R2:W-:Y:S04]  /*3540*/  ATOMS.OR RZ, [UR5+0x18], R0 ;  /* 0x00001800ffff798c */ /* 0x0005e8000b000005 */
[----:B------:R2:W-:Y:S01]  /*3550*/  STS [UR6+0x160], R4 ;  /* 0x00016004ff007988 */ /* 0x0005e20008000806 */
[----:B------:R-:W-:Y:S05]  /*3560*/  BRA `(.L_x_62) ;  /* 0x0000000000107947 */ /* 0x000fea0003800000 */
.L_x_61:
[----:B------:R-:W-:Y:S02]  /*3570*/  MOV R0, 0xffffffff ;  /* 0xffffffff00007802 */ /* 0x000fe40000000f00 */
[----:B------:R-:W-:-:S03]  /*3580*/  MOV R4, 0x35b0 ;  /* 0x000035b000047802 */ /* 0x000fc60000000f00 */
[----:B------:R2:W-:Y:S04]  /*3590*/  STS [UR6+0x160], R0 ;  /* 0x00016000ff007988 */ /* 0x0005e80008000806 */
[----:B-12--5:R-:W-:Y:S05]  /*35a0*/  CALL.REL.NOINC `($__internal_1_$__cuda_sm10x_tcgen05_guardrail_trap_phase_invalid_during_alloc) ;  /* 0x0000005000d07944 */ /* 0x026fea0003c00000 */
.L_x_62:
[----:B------:R-:W-:Y:S05]  /*35b0*/  WARPSYNC.ALL ;  /* 0x0000000000007948 */ /* 0x000fea0003800000 */
[----:B------:R-:W3:Y:S01]  /*35c0*/  S2UR UR4, SR_CgaCtaId ;  /* 0x00000000000479c3 */ /* 0x000ee20000008800 */
[----:B------:R-:W-:Y:S01]  /*35d0*/  UMOV UR26, 0x400 ;  /* 0x00000400001a7882 */ /* 0x000fe20000000000 */
[----:B------:R-:W-:-:S06]  /*35e0*/  NOP ;  /* 0x0000000000007918 */ /* 0x000fcc0000000000 */
[----:B------:R-:W-:Y:S06]  /*35f0*/  BAR.ARV 0x6, 0xa0 ;  /* 0x0182800000007b1d */ /* 0x000fec0000002000 */
[----:B------:R-:W4:Y:S01]  /*3600*/  LDCU UR5, c[0x0][0x38c] ;  /* 0x00007180ff0577ac */ /* 0x000f220008000800 */
[----:B------:R-:W-:Y:S01]  /*3610*/  LOP3.LUT R2, R2, 0xffff, RZ, 0xc0, !PT ;  /* 0x0000ffff02027812 */ /* 0x000fe200078ec0ff */
[----:B------:R-:W-:Y:S01]  /*3620*/  IMAD.MOV.U32 R11, RZ, RZ, 0x1 ;  /* 0x00000001ff0b7424 */ /* 0x000fe200078e00ff */
[----:B------:R-:W-:Y:S01]  /*3630*/  CS2R R8, SRZ ;  /* 0x0000000000087805 */ /* 0x000fe2000001ff00 */
[----:B------:R-:W1:Y:S01]  /*3640*/  LDCU UR7, c[0x0][0x38c] ;  /* 0x00007180ff0777ac */ /* 0x000e620008000800 */
[----:B------:R-:W-:Y:S01]  /*3650*/  R2UR UR27, R2 ;  /* 0x00000000021b72ca */ /* 0x000fe200000e0000 */
[----:B------:R-:W-:Y:S01]  /*3660*/  IMAD.MOV.U32 R10, RZ, RZ, RZ ;  /* 0x000000ffff0a7224 */ /* 0x000fe200078e00ff */
[----:B------:R-:W-:Y:S01]  /*3670*/  UMOV UR30, URZ ;  /* 0x000000ff001e7c82 */ /* 0x000fe20008000000 */
[----:B------:R-:W-:Y:S01]  /*3680*/  UMOV UR24, URZ ;  /* 0x000000ff00187c82 */ /* 0x000fe20008000000 */
[----:B---3--:R-:W-:Y:S01]  /*3690*/  ULEA UR26, UR4, UR26, 0x18 ;  /* 0x0000001a041a7291 */ /* 0x008fe2000f8ec0ff */
[----:B------:R-:W-:Y:S01]  /*36a0*/  UMOV UR38, 0x0 ;  /* 0x0000000000267882 */ /* 0x000fe20000000000 */
[----:B------:R-:W-:-:S02]  /*36b0*/  UMOV UR39, 0x42004a0 ;  /* 0x042004a000277882 */ /* 0x000fc40000000000 */
[----:B------:R-:W-:Y:S02]  /*36c0*/  UIADD3 UR4, UPT, UPT, UR26, 0x4400, URZ ;  /* 0x000044001a047890 */ /* 0x000fe4000fffe0ff */
[----:B------:R-:W-:Y:S02]  /*36d0*/  UIADD3 UR6, UPT, UPT, UR26, 0x14400, URZ ;  /* 0x000144001a067890 */ /* 0x000fe4000fffe0ff */
[----:B----4-:R-:W-:Y:S01]  /*36e0*/  UIADD3 UR5, UPT, UPT, UR5, 0x7f, URZ ;  /* 0x0000007f05057890 */ /* 0x010fe2000fffe0ff */
[----:B--2---:R-:W2:Y:S01]  /*36f0*/  LDS R0, [UR26+0x160] ;  /* 0x0001601aff007984 */ /* 0x004ea20008000800 */
[----:B-1----:R-:W-:Y:S01]  /*3700*/  UMOV UR36, 0x0 ;  /* 0x0000000000247882 */ /* 0x002fe20000000000 */
[----:B------:R-:W-:Y:S01]  /*3710*/  UMOV UR37, 0x42004a0 ;  /* 0x042004a000257882 */ /* 0x000fe20000000000 */
[----:B------:R-:W-:Y:S02]  /*3720*/  USHF.R.S32.HI UR40, URZ, 0x1f, UR5 ;  /* 0x0000001fff287899 */ /* 0x000fe40008011405 */
[----:B------:R-:W-:-:S02]  /*3730*/  UISETP.GE.AND UP4, UPT, UR7, 0x1, UPT ;  /* 0x000000010700788c */ /* 0x000fc4000bf86270 */
[----:B------:R-:W-:Y:S02]  /*3740*/  ULEA.HI UR40, UR40, UR5, URZ, 0x7 ;  /* 0x0000000528287291 */ /* 0x000fe4000f8f38ff */
[----:B------:R-:W-:Y:S02]  /*3750*/  USHF.R.U32.HI UR5, URZ, 0x4, UR4 ;  /* 0x00000004ff057899 */ /* 0x000fe40008011604 */
[----:B------:R-:W-:Y:S02]  /*3760*/  USHF.R.S32.HI UR40, URZ, 0x7, UR40 ;  /* 0x00000007ff287899 */ /* 0x000fe40008011428 */
[----:B------:R-:W-:Y:S02]  /*3770*/  USHF.R.U32.HI UR4, URZ, 0x4, UR6 ;  /* 0x00000004ff047899 */ /* 0x000fe40008011606 */
[----:B------:R-:W-:Y:S02]  /*3780*/  UISETP.LT.AND UP0, UPT, UR40, 0x1, UPT ;  /* 0x000000012800788c */ /* 0x000fe4000bf01270 */
[----:B------:R-:W-:-:S02]  /*3790*/  ULOP3.LUT UR5, UR5, 0x3fff, URZ, 0xc0, !UPT ;  /* 0x00003fff05057892 */ /* 0x000fc4000f8ec0ff */
[----:B------:R-:W-:Y:S02]  /*37a0*/  ULOP3.LUT UR4, UR4, 0x3fff, URZ, 0xc0, !UPT ;  /* 0x00003fff04047892 */ /* 0x000fe4000f8ec0ff */
[----:B------:R-:W-:Y:S02]  /*37b0*/  USEL UR41, UR40, 0x1, !UP0 ;  /* 0x0000000128297887 */ /* 0x000fe4000c000000 */
[----:B------:R-:W-:Y:S02]  /*37c0*/  ULOP3.LUT UR28, UR5, 0x10000, URZ, 0xfc, !UPT ;  /* 0x00010000051c7892 */ /* 0x000fe4000f8efcff */
[----:B------:R-:W-:Y:S02]  /*37d0*/  ULOP3.LUT UR29, UR4, 0x10000, URZ, 0xfc, !UPT ;  /* 0x00010000041d7892 */ /* 0x000fe4000f8efcff */
[----:B------:R-:W-:Y:S01]  /*37e0*/  UIADD3 UR41, UPT, UPT, -UR41, URZ, URZ ;  /* 0x000000ff29297290 */ /* 0x000fe2000fffe1ff */
[----:B------:R-:W-:Y:S01]  /*37f0*/  UMOV UR34, 0x0 ;  /* 0x0000000000227882 */ /* 0x000fe20000000000 */
[----:B------:R-:W-:Y:S01]  /*3800*/  UMOV UR35, 0x42004a0 ;  /* 0x042004a000237882 */ /* 0x000fe20000000000 */
[----:B------:R-:W-:Y:S01]  /*3810*/  UMOV UR32, 0x0 ;  /* 0x0000000000207882 */ /* 0x000fe20000000000 */
[----:B------:R-:W-:Y:S01]  /*3820*/  UMOV UR33, 0x42004a0 ;  /* 0x042004a000217882 */ /* 0x000fe20000000000 */
[----:B--2---:R-:W-:-:S15]  /*3830*/  R2UR UR42, R0 ;  /* 0x00000000002a72ca */ /* 0x004fde00000e0000 */
.L_x_71:
[----:B------:R-:W-:Y:S02]  /*3840*/  LEA R0, R10, UR26, 0x3 ;  /* 0x0000001a0a007c11 */ /* 0x000fe4000f8e18ff */
[----:B------:R-:W-:Y:S02]  /*3850*/  SHF.L.U32 R2, R9, 0x1f, RZ ;  /* 0x0000001f09027819 */ /* 0x000fe400000006ff */
[----:B------:R-:W-:Y:S01]  /*3860*/  PLOP3.LUT P0, PT, PT, PT, UP4, 0x80, 0x8 ;  /* 0x000000000008781c */ /* 0x000fe20003f0f048 */
[----:B------:R-:W-:Y:S01]  /*3870*/  VIADD R3, R0, 0xc0 ;  /* 0x000000c000037836 */ /* 0x000fe20000000000 */
[----:B-1----:R-:W1:Y:S02]  /*3880*/  SYNCS.PHASECHK.TRANS64.TRYWAIT P1, [R0+URZ+0xb0], R2 ;  /* 0x0000b002000075a7 */ /* 0x002e6400080211ff */
[----:B-1-3--:R-:W-:Y:S09]  /*3890*/  @!P1 BRA `(.L_x_65) ;  /* 0x0000004800a09947 */ /* 0x00aff20003800000 */
.L_x_140:
[----:B------:R-:W-:Y:S01]  /*38a0*/  LEA R4, R10, UR26, 0x4 ;  /* 0x0000001a0a047c11 */ /* 0x000fe2000f8e20ff */
[----:B------:R-:W-:Y:S01]  /*38b0*/  @UP4 ULEA UR4, UR24, UR26, 0x3 ;  /* 0x0000001a18044291 */ /* 0x000fe2000f8e18ff */
[----:B------:R-:W-:Y:S01]  /*38c0*/  PLOP3.LUT P2, PT, PT, PT, PT, 0x80, 0x8 ;  /* 0x000000000008781c */ /* 0x000fe20003f4f070 */
[----:B------:R-:W-:Y:S01]  /*38d0*/  ULEA UR31, UR30, UR26, 0x3 ;  /* 0x0000001a1e1f7291 */ /* 0x000fe2000f8e18ff */
[----:B------:R-:W-:Y:S02]  /*38e0*/  PRMT R3, RZ, 0x654, R3 ;  /* 0x00000654ff037816 */ /* 0x000fe40000000003 */
[----:B------:R-:W2:Y:S01]  /*38f0*/  LDS.128 R4, [R4+0x140] ;  /* 0x0001400004047984 */ /* 0x000ea20000000c00 */
[----:B-1----:R-:W-:Y:S02]  /*3900*/  @P0 SHF.L.U32 R2, R8, 0x1f, RZ ;  /* 0x0000001f08020819 */ /* 0x002fe400000006ff */
[----:B------:R-:W-:Y:S01]  /*3910*/  SHF.L.U32 R0, R11, 0x1f, RZ ;  /* 0x0000001f0b007819 */ /* 0x000fe200000006ff */
[----:B------:R-:W-:Y:S01]  /*3920*/  @!PT LDS RZ, [RZ] ;  /* 0x00000000fffff984 */ /* 0x000fe20000000800 */
[----:B------:R-:W-:Y:S01]  /*3930*/  @!PT LDS RZ, [RZ] ;  /* 0x00000000fffff984 */ /* 0x000fe20000000800 */
[----:B------:R-:W-:Y:S01]  /*3940*/  @!PT LDS RZ, [RZ] ;  /* 0x00000000fffff984 */ /* 0x000fe20000000800 */
[----:B------:R-:W-:Y:S01]  /*3950*/  @!PT LDS RZ, [RZ] ;  /* 0x00000000fffff984 */ /* 0x000fe20000000800 */
[----:B------:R1:W-:Y:S06]  /*3960*/  MEMBAR.ALL.CTA ;  /* 0x0000000000007992 */ /* 0x0003ec0000008000 */
[----:B-1----:R-:W1:Y:S02]  /*3970*/  FENCE.VIEW.ASYNC.S ;  /* 0x00000000000073c6 */ /* 0x002e640000000000 */
[----:B-1----:R1:W-:Y:S01]  /*3980*/  SYNCS.ARRIVE.TRANS64.RED.A1T0 RZ, [R3+URZ], RZ ;  /* 0x000000ff03ff79a7 */ /* 0x0023e200081004ff */
[----:B------:R1:W3:Y:S01]  /*3990*/  @P0 SYNCS.PHASECHK.TRANS64.TRYWAIT P2, [UR4], R2 ;  /* 0x00000002ff0005a7 */ /* 0x0002e20008041104 */
[----:B------:R-:W-:Y:S01]  /*39a0*/  ULEA.HI UR4, UR30, UR30, URZ, 0x1 ;  /* 0x0000001e1e047291 */ /* 0x000fe2000f8f08ff */
[----:B--2---:R-:W-:-:S03]  /*39b0*/  LOP3.LUT P1, RZ, R6, 0x1, RZ, 0xc0, !PT ;  /* 0x0000000106ff7812 */ /* 0x004fc6000782c0ff */
[----:B------:R-:W-:Y:S02]  /*39c0*/  USHF.L.U32 UR11, UR4, 0x6, URZ ;  /* 0x00000006040b7899 */ /* 0x000fe400080006ff */
[----:B------:R-:W-:Y:S02]  /*39d0*/  ULOP3.LUT UR4, UR4, 0xffe, URZ, 0xc0, !UPT ;  /* 0x00000ffe04047892 */ /* 0x000fe4000f8ec0ff */
[----:B------:R-:W-:Y:S02]  /*39e0*/  ULOP3.LUT UR11, UR11, 0xffffff80, URZ, 0xc0, !UPT ;  /* 0xffffff800b0b7892 */ /* 0x000fe4000f8ec0ff */
[----:B------:R-:W-:Y:S02]  /*39f0*/  UIADD3 UR4, UPT, UPT, -UR4, UR30, URZ ;  /* 0x0000001e04047290 */ /* 0x000fe4000fffe1ff */
[----:B------:R-:W-:Y:S01]  /*3a00*/  UIADD3 UR11, UPT, UPT, UR42, UR11, URZ ;  /* 0x0000000b2a0b7290 */ /* 0x000fe2000fffe0ff */
[----:B------:R-:W2:Y:S03]  /*3a10*/  SYNCS.PHASECHK.TRANS64.TRYWAIT P0, [UR31+0xf0], R0 ;  /* 0x0000f000ff0075a7 */ /* 0x000ea6000800111f */
[----:B------:R-:W-:Y:S01]  /*3a20*/  ULEA UR11, UR4, UR11, 0x14 ;  /* 0x0000000b040b7291 */ /* 0x000fe2000f8ea0ff */
[----:B-123--:R-:W-:Y:S11]  /*3a30*/  @!P0 BRA `(.L_x_66) ;  /* 0x00000048004c8947 */ /* 0x00eff60003800000 */
.L_x_142:
[----:B------:R-:W-:Y:S01]  /*3a40*/  IADD3 R10, PT, PT, R10, 0x1, RZ ;  /* 0x000000010a0a7810 */ /* 0x000fe20007ffe0ff */
[----:B------:R-:W-:Y:S06]  /*3a50*/  BRA.U !UP4, `(.L_x_67) ;  /* 0x000000010cc07547 */ /* 0x000fec000b800000 */
[----:B------:R-:W-:Y:S01]  /*3a60*/  UPLOP3.LUT UP2, UPT, UPT, UPT, UPT, 0x40, 0x4 ;  /* 0x000000000004789c */ /* 0x000fe20003f4e870 */
[----:B------:R-:W-:Y:S01]  /*3a70*/  UMOV UR23, UR41 ;  /* 0x0000002900177c82 */ /* 0x000fe20008000000 */
[----:B------:R-:W-:Y:S01]  /*3a80*/  UMOV UR22, UR40 ;  /* 0x0000002800167c82 */ /* 0x000fe20008000000 */
[----:B------:R-:W-:-:S08]  /*3a90*/  UMOV UR10, UR24 ;  /* 0x00000018000a7c82 */ /* 0x000fd00008000000 */
.L_x_70:
[----:B------:R-:W-:Y:S02]  /*3aa0*/  UIADD3 UR23, UPT, UPT, UR23, 0x1, URZ ;  /* 0x0000000117177890 */ /* 0x000fe4000fffe0ff */
[----:B--2---:R-:W-:Y:S02]  /*3ab0*/  ULEA UR5, UR10, UR26, 0x3 ;  /* 0x0000001a0a057291 */ /* 0x004fe4000f8e18ff */
[----:B------:R-:W-:Y:S01]  /*3ac0*/  UISETP.NE.AND UP3, UPT, UR23, URZ, UPT ;  /* 0x000000ff1700728c */ /* 0x000fe2000bf65270 */
[----:B---3--:R-:W-:Y:S10]  /*3ad0*/  @P2 BRA `(.L_x_68) ;  /* 0x00000000000c2947 */ /* 0x008ff40003800000 */
[----:B-1----:R-:W-:Y:S04]  /*3ae0*/  SHF.L.U32 R2, R8, 0x1f, RZ ;  /* 0x0000001f08027819 */ /* 0x002fe800000006ff */
[----:B------:R-:W1:Y:S02]  /*3af0*/  SYNCS.PHASECHK.TRANS64.TRYWAIT P0, [UR5], R2 ;  /* 0x00000002ff0075a7 */ /* 0x000e640008001105 */
[----:B-1----:R-:W-:Y:S05]  /*3b00*/  @!P0 BRA `(.L_x_69) ;  /* 0x0000004800308947 */ /* 0x002fea0003800000 */
.L_x_68:
[----:B------:R-:W-:Y:S01]  /*3b10*/  UISETP.NE.AND UP0, UPT, UR22, 0x1, UPT ;  /* 0x000000011600788c */ /* 0x000fe2000bf05270 */
[----:B------:R-:W-:Y:S01]  /*3b20*/  PLOP3.LUT P2, PT, PT, PT, PT, 0x80, 0x8 ;  /* 0x000000000008781c */ /* 0x000fe20003f4f070 */
[----:B------:R-:W-:Y:S02]  /*3b30*/  UIADD3 UR4, UPT, UPT, UR10, 0x1, URZ ;  /* 0x000000010a047890 */ /* 0x000fe4000fffe0ff */
[----:B------:R-:W-:Y:S02]  /*3b40*/  UIADD3 UR25, UPT, UPT, UR5, 0x40, URZ ;  /* 0x0000004005197890 */ /* 0x000fe4000fffe0ff */
[----:B------:R-:W-:Y:S01]  /*3b50*/  UISETP.NE.AND UP1, UPT, UR4, 0x8, UPT ;  /* 0x000000080400788c */ /* 0x000fe2000bf25270 */
[----:B------:R-:W-:Y:S01]  /*3b60*/  PLOP3.LUT P0, PT, PT, PT, UP0, 0x80, 0x8 ;  /* 0x000000000008781c */ /* 0x000fe20003f0f008 */
[----:B------:R-:W-:Y:S02]  /*3b70*/  UIADD3 UR22, UPT, UPT, UR22, -0x1, URZ ;  /* 0xffffffff16167890 */ /* 0x000fe4000fffe0ff */
[----:B------:R-:W-:Y:S02]  /*3b80*/  USEL UR6, URZ, 0x1, UP1 ;  /* 0x00000001ff067887 */ /* 0x000fe40008800000 */
[----:B------:R-:W-:Y:S01]  /*3b90*/  USEL UR24, UR4, URZ, UP1 ;  /* 0x000000ff04187287 */ /* 0x000fe20008800000 */
[----:B------:R-:W-:Y:S01]  /*3ba0*/  UMOV UR7, 0x40004040 ;  /* 0x4000404000077882 */ /* 0x000fe20000000000 */
[----:B------:R-:W-:Y:S02]  /*3bb0*/  UMOV UR5, 0x40004040 ;  /* 0x4000404000057882 */ /* 0x000fe40000000000 */
[----:B------:R-:W-:Y:S01]  /*3bc0*/  @UP0 ULEA UR4, UR24, UR26, 0x3 ;  /* 0x0000001a18040291 */ /* 0x000fe2000f8e18ff */
[----:B------:R-:W-:Y:S01]  /*3bd0*/  LOP3.LUT R8, R8, UR6, RZ, 0x3c, !PT ;  /* 0x0000000608087c12 */ /* 0x000fe2000f8e3cff */
[----:B------:R-:W-:Y:S01]  /*3be0*/  ULEA UR6, UR10, UR29, 0xa ;  /* 0x0000001d0a067291 */ /* 0x000fe2000f8e50ff */
[----:B------:R-:W-:Y:S02]  /*3bf0*/  UMOV UR21, 0x40004040 ;  /* 0x4000404000157882 */ /* 0x000fe40000000000 */
[----:B-1----:R-:W-:Y:S01]  /*3c00*/  @P0 SHF.L.U32 R0, R8, 0x1f, RZ ;  /* 0x0000001f08000819 */ /* 0x002fe200000006ff */
[----:B------:R-:W-:Y:S02]  /*3c10*/  UIADD3 UR20, UPT, UPT, UR6, 0x2, URZ ;  /* 0x0000000206147890 */ /* 0x000fe4000fffe0ff */
[----:B------:R-:W-:Y:S01]  /*3c20*/  UIADD3 UR16, UPT, UPT, UR6, 0x4, URZ ;  /* 0x0000000406107890 */ /* 0x000fe2000fffe0ff */
[----:B------:R2:W3:Y:S01]  /*3c30*/  @P0 SYNCS.PHASECHK.TRANS64.TRYWAIT P2, [UR4], R0 ;  /* 0x00000000ff0005a7 */ /* 0x0004e20008041104 */
[----:B------:R-:W-:Y:S02]  /*3c40*/  ULEA UR4, UR10, UR28, 0x9 ;  /* 0x0000001c0a047291 */ /* 0x000fe4000f8e48ff */
[----:B------:R-:W-:Y:S02]  /*3c50*/  UIADD3 UR12, UPT, UPT, UR6, 0x6, URZ ;  /* 0x00000006060c7890 */ /* 0x000fe4000fffe0ff */
[----:B------:R-:W-:Y:S02]  /*3c60*/  UIADD3 UR18, UPT, UPT, UR4, 0x2, URZ ;  /* 0x0000000204127890 */ /* 0x000fe4000fffe0ff */
[----:B------:R-:W-:Y:S02]  /*3c70*/  UIADD3 UR14, UPT, UPT, UR4, 0x4, URZ ;  /* 0x00000004040e7890 */ /* 0x000fe4000fffe0ff */
[----:B------:R-:W-:Y:S01]  /*3c80*/  UIADD3 UR8, UPT, UPT, UR4, 0x6, URZ ;  /* 0x0000000604087890 */ /* 0x000fe2000fffe0ff */
[----:B------:R2:W-:Y:S01]  /*3c90*/  UTCIMMA gdesc[UR4], gdesc[UR6], tmem[UR11], tmem[UR38], idesc[UR39], UP2 ;  /* 0x00ff2606040075ea */ /* 0x0005e2000900010b */
[----:B------:R-:W-:Y:S01]  /*3ca0*/  UPLOP3.LUT UP2, UPT, UPT, UPT, UPT, 0x80, 0x8 ;  /* 0x000000000008789c */ /* 0x000fe20003f4f070 */
[----:B------:R-:W-:Y:S01]  /*3cb0*/  UMOV UR19, 0x40004040 ;  /* 0x4000404000137882 */ /* 0x000fe20000000000 */
[----:B------:R-:W-:Y:S01]  /*3cc0*/  UMOV UR17, 0x40004040 ;  /* 0x4000404000117882 */ /* 0x000fe20000000000 */
[----:B------:R2:W-:Y:S01]  /*3cd0*/  UTCIMMA gdesc[UR18], gdesc[UR20], tmem[UR11], tmem[UR36], idesc[UR37], UPT ;  /* 0x00ff2414120075ea */ /* 0x0005e2000b80010b */
[----:B------:R-:W-:Y:S01]  /*3ce0*/  UMOV UR15, 0x40004040 ;  /* 0x40004040000f7882 */ /* 0x000fe20000000000 */
[----:B------:R-:W-:Y:S01]  /*3cf0*/  UMOV UR13, 0x40004040 ;  /* 0x40004040000d7882 */ /* 0x000fe20000000000 */
[----:B------:R-:W-:Y:S01]  /*3d00*/  UMOV UR9, 0x40004040 ;  /* 0x4000404000097882 */ /* 0x000fe20000000000 */
[----:B------:R2:W-:Y:S01]  /*3d10*/  UTCIMMA gdesc[UR14], gdesc[UR16], tmem[UR11], tmem[UR34], idesc[UR35], UPT ;  /* 0x00ff22100e0075ea */ /* 0x0005e2000b80010b */
[----:B------:R2:W-:Y:S01]  /*3d20*/  UTCIMMA gdesc[UR8], gdesc[UR12], tmem[UR11], tmem[UR32], idesc[UR33], UPT ;  /* 0x00ff200c080075ea */ /* 0x0005e2000b80010b */
[----:B------:R2:W-:Y:S01]  /*3d30*/  UTCBAR.MULTICAST [UR25], URZ, UR27 ;  /* 0x000000ff190073e9 */ /* 0x0005e2000800081b */
[----:B------:R-:W-:Y:S01]  /*3d40*/  UMOV UR10, UR24 ;  /* 0x00000018000a7c82 */ /* 0x000fe20008000000 */
[----:B------:R-:W-:Y:S05]  /*3d50*/  BRA.U UP3, `(.L_x_70) ;  /* 0xfffffffd03507547 */ /* 0x000fea000b83ffff */
.L_x_67:
[----:B--2---:R-:W-:Y:S01]  /*3d60*/  UIADD3 UR4, UPT, UPT, UR30, 0x1, URZ ;  /* 0x000000011e047890 */ /* 0x004fe2000fffe0ff */
[C---:B------:R-:W-:Y:S01]  /*3d70*/  ISETP.NE.AND P0, PT, R10.reuse, 0x2, PT ;  /* 0x000000020a00780c */ /* 0x040fe20003f05270 */
[----:B------:R-:W-:Y:S02]  /*3d80*/  UIADD3 UR5, UPT, UPT, UR31, 0xd0, URZ ;  /* 0x000000d01f057890 */ /* 0x000fe4000fffe0ff */
[----:B------:R-:W-:Y:S01]  /*3d90*/  UISETP.NE.AND UP0, UPT, UR4, 0x4, UPT ;  /* 0x000000040400788c */ /* 0x000fe2000bf05270 */
[----:B-1----:R-:W-:Y:S02]  /*3da0*/  SEL R0, RZ, 0x1, P0 ;  /* 0x00000001ff007807 */ /* 0x002fe40000000000 */
[----:B------:R-:W-:Y:S01]  /*3db0*/  SEL R10, R10, RZ, P0 ;  /* 0x000000ff0a0a7207 */ /* 0x000fe20000000000 */
[----:B------:R-:W-:Y:S01]  /*3dc0*/  USEL UR6, URZ, 0x1, UP0 ;  /* 0x00000001ff067887 */ /* 0x000fe20008000000 */
[----:B------:R-:W-:Y:S01]  /*3dd0*/  LOP3.LUT R9, R9, R0, RZ, 0x3c, !PT ;  /* 0x0000000009097212 */ /* 0x000fe200078e3cff */
[----:B------:R-:W-:Y:S01]  /*3de0*/  USEL UR30, UR4, URZ, UP0 ;  /* 0x000000ff041e7287 */ /* 0x000fe20008000000 */
[----:B------:R1:W-:Y:S03]  /*3df0*/  UTCBAR [UR5], URZ ;  /* 0x000000ff050073e9 */ /* 0x0003e600080000ff */
[----:B------:R-:W-:Y:S01]  /*3e00*/  LOP3.LUT R11, R11, UR6, RZ, 0x3c, !PT ;  /* 0x000000060b0b7c12 */ /* 0x000fe2000f8e3cff */
[----:B------:R-:W-:Y:S07]  /*3e10*/  @P1 BRA `(.L_x_71) ;  /* 0xfffffff800881947 */ /* 0x000fee000383ffff */
[----:B------:R-:W2:Y:S01]  /*3e20*/  S2UR UR8, SR_CgaCtaId ;  /* 0x00000000000879c3 */ /* 0x000ea20000008800 */
[----:B------:R-:W-:Y:S01]  /*3e30*/  ELECT P0, URZ, PT ;  /* 0x0000000000ff782f */ /* 0x000fe20003800000 */
[----:B------:R-:W-:Y:S01]  /*3e40*/  IMAD.MOV.U32 R0, RZ, RZ, 0x1 ;  /* 0x00000001ff007424 */ /* 0x000fe200078e00ff */
[----:B------:R-:W-:Y:S01]  /*3e50*/  UIADD3 UR26, UPT, UPT, UR26, 0xf0, URZ ;  /* 0x000000f01a1a7890 */ /* 0x000fe2000fffe0ff */
[----:B------:R-:W-:Y:S01]  /*3e60*/  SHF.L.U32 R2, R11, 0x1f, RZ ;  /* 0x0000001f0b027819 */ /* 0x000fe200000006ff */
[----:B------:R-:W-:-:S03]  /*3e70*/  UMOV UR4, 0x40 ;  /* 0x0000004000047882 */ /* 0x000fc60000000000 */
[----:B------:R-:W-:Y:S01]  /*3e80*/  UVIRTCOUNT.DEALLOC.SMPOOL 0x80 ;  /* 0x000000800000784c */ /* 0x000fe20000000000 */
[----:B--2---:R-:W-:Y:S02]  /*3e90*/  ULEA UR8, UR8, UR4, 0x18 ;  /* 0x0000000408087291 */ /* 0x004fe4000f8ec0ff */
[----:B------:R-:W-:-:S07]  /*3ea0*/  ULEA UR4, UR30, UR26, 0x3 ;  /* 0x0000001a1e047291 */ /* 0x000fce000f8e18ff */
[----:B------:R2:W-:Y:S02]  /*3eb0*/  @P0 STS.U8 [UR8+0x1c], R0 ;  /* 0x00001c00ff000988 */ /* 0x0005e40008000008 */
[----:B------:R-:W4:Y:S02]  /*3ec0*/  SYNCS.PHASECHK.TRANS64.TRYWAIT P0, [UR4], R2 ;  /* 0x00000002ff0075a7 */ /* 0x000f240008001104 */
[----:B--2-4-:R-:W-:Y:S05]  /*3ed0*/  @!P0 BRA `(.L_x_72) ;  /* 0x0000004400548947 */ /* 0x014fea0003800000 */
.L_x_145:
[----:B------:R-:W-:-:S04]  /*3ee0*/  UIADD3 UR4, UPT, UPT, UR30, 0x1, URZ ;  /* 0x000000011e047890 */ /* 0x000fc8000fffe0ff */
[----:B------:R-:W-:-:S04]  /*3ef0*/  UISETP.NE.AND UP0, UPT, UR4, 0x4, UPT ;  /* 0x000000040400788c */ /* 0x000fc8000bf05270 */
[----:B------:R-:W-:Y:S02]  /*3f00*/  USEL UR6, URZ, 0x1, UP0 ;  /* 0x00000001ff067887 */ /* 0x000fe40008000000 */
[----:B------:R-:W-:-:S04]  /*3f10*/  USEL UR4, UR4, URZ, UP0 ;  /* 0x000000ff04047287 */ /* 0x000fc80008000000 */
[----:B-1----:R-:W-:Y:S01]  /*3f20*/  ULEA UR5, UR4, UR26, 0x3 ;  /* 0x0000001a04057291 */ /* 0x002fe2000f8e18ff */
[----:B--2---:R-:W-:-:S04]  /*3f30*/  LOP3.LUT R2, R11, UR6, RZ, 0x3c, !PT ;  /* 0x000000060b027c12 */ /* 0x004fc8000f8e3cff */
[----:B------:R-:W-:-:S04]  /*3f40*/  SHF.L.U32 R3, R2, 0x1f, RZ ;  /* 0x0000001f02037819 */ /* 0x000fc800000006ff */
[----:B------:R-:W1:Y:S02]  /*3f50*/  SYNCS.PHASECHK.TRANS64.TRYWAIT P0, [UR5], R3 ;  /* 0x00000003ff0075a7 */ /* 0x000e640008001105 */
[----:B-1----:R-:W-:Y:S05]  /*3f60*/  @!P0 BRA `(.L_x_73) ;  /* 0x0000004400488947 */ /* 0x002fea0003800000 */
.L_x_147:
        /* <DEDUP_REMOVED lines=9> */
.L_x_149:
[----:B------:R-:W-:-:S04]  /*4000*/  UIADD3 UR4, UPT, UPT, UR4, 0x1, URZ ;  /* 0x0000000104047890 */ /* 0x000fc8000fffe0ff */
[----:B------:R-:W-:-:S04]  /*4010*/  UISETP.NE.AND UP0, UPT, UR4, 0x4, UPT ;  /* 0x000000040400788c */ /* 0x000fc8000bf05270 */
[----:B------:R-:W-:Y:S02]  /*4020*/  USEL UR5, URZ, 0x1, UP0 ;  /* 0x00000001ff057887 */ /* 0x000fe40008000000 */
[----:B------:R-:W-:-:S04]  /*4030*/  USEL UR4, UR4, URZ, UP0 ;  /* 0x000000ff04047287 */ /* 0x000fc80008000000 */
[----:B------:R-:W-:Y:S01]  /*4040*/  ULEA UR4, UR4, UR26, 0x3 ;  /* 0x0000001a04047291 */ /* 0x000fe2000f8e18ff */
[----:B------:R-:W-:-:S04]  /*4050*/  LOP3.LUT R2, R2, UR5, RZ, 0x3c, !PT ;  /* 0x0000000502027c12 */ /* 0x000fc8000f8e3cff */
[----:B------:R-:W-:-:S04]  /*4060*/  SHF.L.U32 R2, R2, 0x1f, RZ ;  /* 0x0000001f02027819 */ /* 0x000fc800000006ff */
[----:B------:R-:W2:Y:S02]  /*4070*/  SYNCS.PHASECHK.TRANS64.TRYWAIT P0, [UR4], R2 ;  /* 0x00000002ff0075a7 */ /* 0x000ea40008001104 */
[----:B--2---:R-:W-:Y:S05]  /*4080*/  @!P0 BRA `(.L_x_75) ;  /* 0x0000004400308947 */ /* 0x004fea0003800000 */
.L_x_151:
[----:B------:R-:W-:Y:S01]  /*4090*/  NOP ;  /* 0x0000000000007918 */ /* 0x000fe20000000000 */
[----:B-1----:R-:W1:Y:S01]  /*40a0*/  LDS R0, [UR8+0x14] ;  /* 0x00001408ff007984 */ /* 0x002e620008000800 */
[----:B------:R-:W-:Y:S01]  /*40b0*/  ULOP3.LUT UR4, UR42, 0xffff, URZ, 0xc0, !UPT ;  /* 0x0000ffff2a047892 */ /* 0x000fe2000f8ec0ff */
[----:B------:R-:W-:Y:S01]  /*40c0*/  UMOV UR5, 0xffff ;  /* 0x0000ffff00057882 */ /* 0x000fe20000000000 */
[----:B------:R-:W-:Y:S02]  /*40d0*/  UMOV UR6, 0x1 ;  /* 0x0000000100067882 */ /* 0x000fe40000000000 */
[----:B------:R-:W-:-:S04]  /*40e0*/  USHF.R.U32.HI UR4, URZ, 0x5, UR4 ;  /* 0x00000005ff047899 */ /* 0x000fc80008011604 */
[----:B------:R-:W-:Y:S02]  /*40f0*/  USHF.L.U32 UR5, UR5, UR4, URZ ;  /* 0x0000000405057299 */ /* 0x000fe400080006ff */
[----:B------:R-:W-:-:S04]  /*4100*/  USHF.L.U32 UR4, UR6, UR4, URZ ;  /* 0x0000000406047299 */ /* 0x000fc800080006ff */
[----:B-1----:R-:W-:-:S04]  /*4110*/  LOP3.LUT R0, R0, UR5, RZ, 0xc0, !PT ;  /* 0x0000000500007c12 */ /* 0x002fc8000f8ec0ff */
[----:B------:R-:W-:-:S13]  /*4120*/  ISETP.NE.AND P0, PT, R0, UR5, PT ;  /* 0x0000000500007c0c */ /* 0x000fda000bf05270 */
[----:B------:R-:W-:Y:S05]  /*4130*/  @P0 BRA `(.L_x_76) ;  /* 0x0000000000580947 */ /* 0x000fea0003800000 */
[----:B------:R-:W1:Y:S02]  /*4140*/  LDS R0, [UR8+0x18] ;  /* 0x00001808ff007984 */ /* 0x000e640008000800 */
[----:B-1----:R-:W-:-:S04]  /*4150*/  LOP3.LUT R0, R0, UR4, RZ, 0xc0, !PT ;  /* 0x0000000400007c12 */ /* 0x002fc8000f8ec0ff */
[----:B------:R-:W-:-:S13]  /*4160*/  ISETP.NE.AND P0, PT, R0, UR4, PT ;  /* 0x0000000400007c0c */ /* 0x000fda000bf05270 */
[----:B------:R-:W-:Y:S05]  /*4170*/  @P0 BRA `(.L_x_77) ;  /* 0x00000000003c0947 */ /* 0x000fea0003800000 */
[----:B------:R-:W1:Y:S01]  /*4180*/  S2R R2, SR_LANEID ;  /* 0x0000000000027919 */ /* 0x000e620000000000 */
[----:B------:R-:W-:-:S06]  /*4190*/  ULOP3.LUT UR5, URZ, UR5, URZ, 0x33, !UPT ;  /* 0x00000005ff057292 */ /* 0x000fcc000f8e33ff */
[----:B------:R-:W-:-:S04]  /*41a0*/  IMAD.U32 R0, RZ, RZ, UR5 ;  /* 0x00000005ff007e24 */ /* 0x000fc8000f8e00ff */
[----:B------:R2:W4:Y:S02]  /*41b0*/  REDUX UR7, R0 ;  /* 0x00000000000773c4 */ /* 0x0005240000000000 */
[----:B------:R1:W-:Y:S01]  /*41c0*/  UTCATOMSWS.AND URZ, UR5 ;  /* 0x0000000500ff79e3 */ /* 0x0003e20008000000 */
[----:B--2---:R-:W-:Y:S01]  /*41d0*/  LOP3.LUT R0, RZ, UR4, RZ, 0x33, !PT ;  /* 0x00000004ff007c12 */ /* 0x004fe2000f8e33ff */
[----:B------:R-:W-:Y:S02]  /*41e0*/  VOTEU.ANY UR4, UPT, PT ;  /* 0x0000000000047886 */ /* 0x000fe400038e0100 */
[----:B------:R-:W-:Y:S02]  /*41f0*/  UFLO.U32 UR4, UR4 ;  /* 0x00000004000472bd */ /* 0x000fe400080e0000 */
[----:B------:R-:W2:Y:S04]  /*4200*/  REDUX UR6, R0 ;  /* 0x00000000000673c4 */ /* 0x000ea80000000000 */
[----:B-1----:R-:W-:-:S02]  /*4210*/  ISETP.EQ.U32.AND P0, PT, R2, UR4, PT ;  /* 0x0000000402007c0c */ /* 0x002fc4000bf02070 */
[----:B----4-:R-:W-:-:S11]  /*4220*/  MOV R2, UR7 ;  /* 0x0000000700027c02 */ /* 0x010fd60008000f00 */
[----:B------:R1:W-:Y:S01]  /*4230*/  @P0 ATOMS.AND RZ, [UR8+0x14], R2 ;  /* 0x00001402ffff098c */ /* 0x0003e2000a800008 */
[----:B--2---:R-:W-:-:S05]  /*4240*/  IMAD.U32 R0, RZ, RZ, UR6 ;  /* 0x00000006ff007e24 */ /* 0x004fca000f8e00ff */
[----:B------:R1:W-:Y:S01]  /*4250*/  @P0 ATOMS.AND RZ, [UR8+0x18], R0 ;  /* 0x00001800ffff098c */ /* 0x0003e2000a800008 */
[----:B------:R-:W-:Y:S05]  /*4260*/  BRA `(.L_x_78) ;  /* 0x0000000000147947 */ /* 0x000fea0003800000 */
.L_x_77:
[----:B------:R-:W-:Y:S02]  /*4270*/  MOV R2, 0x4290 ;  /* 0x0000429000027802 */ /* 0x000fe40000000f00 */
[----:B---3-5:R-:W-:Y:S05]  /*4280*/  CALL.REL.NOINC `($__internal_0_$__cuda_sm10x_tcgen05_guardrail_trap_col_being_dealloced_not_returned_by_alloc) ;  /* 0x00000044008c7944 */ /* 0x028fea0003c00000 */
[----:B------:R-:W-:Y:S05]  /*4290*/  BRA `(.L_x_78) ;  /* 0x0000000000087947 */ /* 0x000fea0003800000 */
.L_x_76:
[----:B------:R-:W-:Y:S02]  /*42a0*/  MOV R2, 0x42c0 ;  /* 0x000042c000027802 */ /* 0x000fe40000000f00 */
[----:B---3-5:R-:W-:Y:S05]  /*42b0*/  CALL.REL.NOINC `($__internal_2_$__cuda_sm10x_tcgen05_guardrail_trap_unallocated_columns_being_dealloced) ;  /* 0x0000004400987944 */ /* 0x028fea0003c00000 */
.L_x_78:
[----:B------:R-:W-:Y:S01]  /*42c0*/  NOP ;  /* 0x0000000000007918 */ /* 0x000fe20000000000 */
[----:B------:R-:W-:Y:S05]  /*42d0*/  EXIT ;  /* 0x000000000000794d */ /* 0x000fea0003800000 */
.L_x_60:
[----:B------:R-:W-:-:S09]  /*42e0*/  UISETP.NE.OR UP0, UPT, UR17, 0x3, !UP3 ;  /* 0x000000031100788c */ /* 0x000fd2000df05670 */
[----:B------:R-:W-:Y:S05]  /*42f0*/  BRA.U UP0, `(.L_x_79) ;  /* 0x0000000d00807547 */ /* 0x000fea000b800000 */
[----:B------:R-:W2:Y:S01]  /*4300*/  LDCU UR32, c[0x0][0x370] ;  /* 0x00006e00ff2077ac */ /* 0x000ea20008000800 */
[----:B------:R-:W3:Y:S01]  /*4310*/  LDC.64 R16, c[0x0][0x348] ;  /* 0x0000d200ff107b82 */ /* 0x000ee20000000a00 */
[----:B------:R-:W-:Y:S02]  /*4320*/  HFMA2 R13, -RZ, RZ, 0, 0 ;  /* 0x00000000ff0d7431 */ /* 0x000fe400000001ff */
[----:B------:R-:W-:Y:S01]  /*4330*/  IMAD.MOV.U32 R15, RZ, RZ, 0x1 ;  /* 0x00000001ff0f7424 */ /* 0x000fe200078e00ff */
[----:B------:R-:W2:Y:S01]  /*4340*/  LDCU.128 UR28, c[0x0][0xb10] ;  /* 0x00016200ff1c77ac */ /* 0x000ea20008000c00 */
[----:B------:R-:W-:Y:S01]  /*4350*/  IMAD.MOV.U32 R14, RZ, RZ, RZ ;  /* 0x000000ffff0e7224 */ /* 0x000fe200078e00ff */
[----:B------:R-:W-:Y:S01]  /*4360*/  MOV R7, 0x1000 ;  /* 0x0000100000077802 */ /* 0x000fe20000000f00 */
[----:B------:R-:W4:Y:S01]  /*4370*/  LDCU UR27, c[0x0][0x374] ;  /* 0x00006e80ff1b77ac */ /* 0x000f220008000800 */
[----:B------:R-:W1:Y:S01]  /*4380*/  LDC.64 R2, c[0x0][0x888] ;  /* 0x00022200ff027b82 */ /* 0x000e620000000a00 */
[----:B------:R-:W4:Y:S01]  /*4390*/  LDCU UR15, c[0x0][0xb0c] ;  /* 0x00016180ff0f77ac */ /* 0x000f220008000800 */
[----:B------:R-:W3:Y:S06]  /*43a0*/  LDCU UR38, c[0x0][0xb20] ;  /* 0x00016400ff2677ac */ /* 0x000eec0008000800 */
[----:B------:R-:W1:Y:S01]  /*43b0*/  LDC.64 R4, c[0x0][0x890] ;  /* 0x00022400ff047b82 */ /* 0x000e620000000a00 */
[----:B------:R-:W3:Y:S01]  /*43c0*/  LDCU UR4, c[0x0][0xb30] ;  /* 0x00016600ff0477ac */ /* 0x000ee20008000800 */
[----:B------:R-:W-:Y:S01]  /*43d0*/  UMOV UR21, 0x400 ;  /* 0x0000040000157882 */ /* 0x000fe20000000000 */
[----:B--2---:R-:W-:-:S02]  /*43e0*/  UIMAD.WIDE.U32 UR6, UR32, UR28, URZ ;  /* 0x0000001c200672a5 */ /* 0x004fc4000f8e00ff */
[----:B----4-:R-:W-:Y:S02]  /*43f0*/  UIMAD.WIDE.U32 UR8, UR27, UR31, URZ ;  /* 0x0000001f1b0872a5 */ /* 0x010fe4000f8e00ff */
[----:B------:R-:W-:Y:S02]  /*4400*/  ULEA UR21, UR45, UR21, 0x18 ;  /* 0x000000152d157291 */ /* 0x000fe4000f8ec0ff */
[----:B------:R-:W-:Y:S02]  /*4410*/  UPLOP3.LUT UP3, UPT, UPT, UPT, UPT, 0x40, 0x4 ;  /* 0x000000000004789c */ /* 0x000fe40003f6e870 */
[----:B------:R-:W-:Y:S01]  /*4420*/  UIADD3 UR33, UPT, UPT, UR21, 0x88, URZ ;  /* 0x0000008815217890 */ /* 0x000fe2000fffe0ff */
[----:B------:R-:W-:Y:S01]  /*4430*/  UMOV UR6, UR7 ;  /* 0x0000000700067c82 */ /* 0x000fe20008000000 */
[----:B------:R-:W-:Y:S01]  /*4440*/  UMOV UR34, UR9 ;  /* 0x0000000900227c82 */ /* 0x000fe20008000000 */
[----:B------:R-:W-:Y:S02]  /*4450*/  UISETP.GE.AND UP0, UPT, UR42, 0x1, UPT ;  /* 0x000000012a00788c */ /* 0x000fe4000bf06270 */
[----:B------:R-:W-:Y:S01]  /*4460*/  UISETP.NE.AND UP4, UPT, UR42, 0x1, UPT ;  /* 0x000000012a00788c */ /* 0x000fe2000bf85270 */
[----:B------:R-:W2:Y:S01]  /*4470*/  LDCU.64 UR22, c[0x0][0xb28] ;  /* 0x00016500ff1677ac */ /* 0x000ea20008000a00 */
[----:B------:R-:W-:-:S02]  /*4480*/  UISETP.NE.AND UP6, UPT, UR15, 0x1, UPT ;  /* 0x000000010f00788c */ /* 0x000fc4000bfc5270 */
[----:B------:R-:W-:Y:S02]  /*4490*/  UISETP.NE.AND UP5, UPT, UR30, 0x1, UPT ;  /* 0x000000011e00788c */ /* 0x000fe4000bfa5270 */
[----:B------:R-:W-:Y:S02]  /*44a0*/  UIADD3 UR17, UPT, UPT, UR21, 0x80, URZ ;  /* 0x0000008015117890 */ /* 0x000fe4000fffe0ff */
[----:B------:R-:W-:Y:S02]  /*44b0*/  UPRMT UR33, UR45, 0x654, UR33 ;  /* 0x000006542d217896 */ /* 0x000fe40008000021 */
[----:B------:R-:W-:Y:S02]  /*44c0*/  USHF.R.U32.HI UR35, URZ, UR29, UR6 ;  /* 0x0000001dff237299 */ /* 0x000fe40008011606 */
[----:B---3--:R-:W-:Y:S02]  /*44d0*/  USHF.R.U32.HI UR34, URZ, UR38, UR34 ;  /* 0x00000026ff227299 */ /* 0x008fe40008011622 */
[----:B------:R-:W-:-:S11]  /*44e0*/  UISETP.NE.AND UP2, UPT, UR4, 0x1, UPT ;  /* 0x000000010400788c */ /* 0x000fd6000bf45270 */
.L_x_88:
[C---:B------:R-:W-:Y:S02]  /*44f0*/  LEA R12, R14.reuse, UR21, 0x3 ;  /* 0x000000150e0c7c11 */ /* 0x040fe4000f8e18ff */
[----:B------:R-:W-:Y:S02]  /*4500*/  SHF.L.U32 R0, R13, 0x1f, RZ ;  /* 0x0000001f0d007819 */ /* 0x000fe400000006ff */
[----:B------:R-:W-:Y:S02]  /*4510*/  LEA R8, R14, UR21, 0x4 ;  /* 0x000000150e087c11 */ /* 0x000fe4000f8e20ff */
[----:B---3--:R-:W3:Y:S02]  /*4520*/  SYNCS.PHASECHK.TRANS64.TRYWAIT P0, [R12+URZ+0xb0], R0 ;  /* 0x0000b0000c0075a7 */ /* 0x008ee400080011ff */
[----:B---3--:R-:W-:Y:S05]  /*4530*/  @!P0 BRA `(.L_x_80) ;  /* 0x00000040001c8947 */ /* 0x008fea0003800000 */
.L_x_152:
[----:B------:R-:W4:Y:S01]  /*4540*/  LDS.128 R8, [R8+0x140] ;  /* 0x0001400008087984 */ /* 0x000f220000000c00 */
[----:B------:R-:W-:Y:S01]  /*4550*/  UISETP.GE.AND UP0, UPT, UR42, 0x1, UPT ;  /* 0x000000012a00788c */ /* 0x000fe2000bf06270 */
[----:B------:R-:W-:Y:S01]  /*4560*/  @!PT LDS RZ, [RZ] ;  /* 0x00000000fffff984 */ /* 0x000fe20000000800 */
[----:B------:R-:W-:Y:S01]  /*4570*/  @!PT LDS RZ, [RZ] ;  /* 0x00000000fffff984 */ /* 0x000fe20000000800 */
[----:B------:R-:W-:Y:S01]  /*4580*/  @!PT LDS RZ, [RZ] ;  /* 0x00000000fffff984 */ /* 0x000fe20000000800 */
[----:B------:R-:W-:Y:S01]  /*4590*/  @!PT LDS RZ, [RZ] ;  /* 0x00000000fffff984 */ /* 0x000fe20000000800 */
[----:B------:R1:W-:Y:S06]  /*45a0*/  MEMBAR.ALL.CTA ;  /* 0x0000000000007992 */ /* 0x0003ec0000008000 */
[----:B-1----:R-:W1:Y:S01]  /*45b0*/  FENCE.VIEW.ASYNC.S ;  /* 0x00000000000073c6 */ /* 0x002e620000000000 */
[----:B----4-:R-:W-:Y:S11]  /*45c0*/  LOP3.LUT P0, RZ, R10, 0x1, RZ, 0xc0, !PT ;  /* 0x000000010aff7812 */ /* 0x010ff6000780c0ff */
[----:B------:R-:W-:Y:S02]  /*45d0*/  @!UPT UIADD3 URZ, UPT, UPT, URZ, URZ, URZ ;  /* 0x000000fffffff290 */ /* 0x000fe4000fffe0ff */
[----:B-1----:R-:W-:Y:S01]  /*45e0*/  VOTEU.ANY UP1, P0 ;  /* 0x0000000000ff7886 */ /* 0x002fe20000020100 */
[----:B------:R-:W-:Y:S11]  /*45f0*/  PLOP3.LUT P0, PT, PT, PT, UP1, 0x80, 0x8 ;  /* 0x000000000008781c */ /* 0x000ff60003f0f018 */
[----:B------:R-:W-:Y:S02]  /*4600*/  @!UPT UIADD3 URZ, UPT, UPT, URZ, URZ, URZ ;  /* 0x000000fffffff290 */ /* 0x000fe4000fffe0ff */
[----:B---3--:R-:W-:Y:S02]  /*4610*/  @P0 SHF.R.U32.HI R0, RZ, 0x10, R9 ;  /* 0x00000010ff000819 */ /* 0x008fe40000011609 */
[----:B------:R-:W-:Y:S02]  /*4620*/  @P0 MOV R6, R8 ;  /* 0x0000000800060202 */ /* 0x000fe40000000f00 */
[----:B------:R-:W-:Y:S01]  /*4630*/  @P0 R2UR UR4, R0 ;  /* 0x00000000000402ca */ /* 0x000fe200000e0000 */
[----:B------:R-:W-:Y:S01]  /*4640*/  VIADD R0, R12, 0xc0 ;  /* 0x000000c00c007836 */ /* 0x000fe20000000000 */
[----:B------:R-:W-:Y:S02]  /*4650*/  @P0 LOP3.LUT R8, R9, 0xffff, RZ, 0xc0, !PT ;  /* 0x0000ffff09080812 */ /* 0x000fe400078ec0ff */
[----:B------:R-:W-:Y:S02]  /*4660*/  @P0 R2UR UR6, R6 ;  /* 0x00000000060602ca */ /* 0x000fe400000e0000 */
[----:B------:R-:W-:Y:S02]  /*4670*/  PRMT R0, RZ, 0x654, R0 ;  /* 0x00000654ff007816 */ /* 0x000fe40000000000 */
[----:B------:R-:W-:Y:S02]  /*4680*/  @P0 R2UR UR5, R8 ;  /* 0x00000000080502ca */ /* 0x000fe400000e0000 */
[----:B------:R1:W-:Y:S03]  /*4690*/  SYNCS.ARRIVE.TRANS64.RED.A1T0 RZ, [R0+URZ], RZ ;  /* 0x000000ff00ff79a7 */ /* 0x0003e600081004ff */
[----:B------:R-:W-:Y:S04]  /*46a0*/  @UP1 UMOV UR26, UR4 ;  /* 0x00000004001a1c82 */ /* 0x000fe80008000000 */
[----:B------:R-:W-:Y:S04]  /*46b0*/  @UP1 UMOV UR14, UR6 ;  /* 0x00000006000e1c82 */ /* 0x000fe80008000000 */
[----:B------:R-:W-:Y:S01]  /*46c0*/  @UP1 UMOV UR13, UR5 ;  /* 0x00000005000d1c82 */ /* 0x000fe20008000000 */
[----:B------:R-:W-:Y:S05]  /*46d0*/  BRA.U !UP0, `(.L_x_81) ;  /* 0x0000000108a47547 */ /* 0x000fea000b800000 */
[----:B------:R-:W-:Y:S02]  /*46e0*/  UIMAD.WIDE.U32 UR8, UR13, UR31, URZ ;  /* 0x0000001f0d0872a5 */ /* 0x000fe4000f8e00ff */
[----:B------:R-:W-:Y:S02]  /*46f0*/  UIMAD.WIDE.U32 UR10, UR14, UR28, URZ ;  /* 0x0000001c0e0a72a5 */ /* 0x000fe4000f8e00ff */
[----:B------:R-:W-:Y:S02]  /*4700*/  USEL UR4, UR27, UR34, !UP5 ;  /* 0x000000221b047287 */ /* 0x000fe4000e800000 */
[----:B------:R-:W-:Y:S02]  /*4710*/  USEL UR7, UR32, UR35, !UP6 ;  /* 0x0000002320077287 */ /* 0x000fe4000f000000 */
[----:B--2---:R-:W-:Y:S02]  /*4720*/  UIMAD.WIDE.U32 UR18, UR4, UR22, URZ ;  /* 0x00000016041272a5 */ /* 0x004fe4000f8e00ff */
[----:B------:R-:W-:Y:S01]  /*4730*/  UIMAD.WIDE.U32 UR24, UR7, UR22, URZ ;  /* 0x00000016071872a5 */ /* 0x000fe2000f8e00ff */
[----:B------:R-:W-:Y:S02]  /*4740*/  UMOV UR5, UR9 ;  /* 0x0000000900057c82 */ /* 0x000fe40008000000 */
[----:B------:R-:W-:Y:S03]  /*4750*/  USHF.R.U32.HI UR6, URZ, UR38, UR5 ;  /* 0x00000026ff067299 */ /* 0x000fe60008011605 */
[----:B------:R-:W-:Y:S01]  /*4760*/  UMOV UR5, UR11 ;  /* 0x0000000b00057c82 */ /* 0x000fe20008000000 */
[----:B------:R-:W-:Y:S02]  /*4770*/  USEL UR6, UR13, UR6, !UP5 ;  /* 0x000000060d067287 */ /* 0x000fe4000e800000 */
[----:B------:R-:W-:Y:S02]  /*4780*/  USHF.R.U32.HI UR8, URZ, UR29, UR5 ;  /* 0x0000001dff087299 */ /* 0x000fe40008011605 */
[----:B------:R-:W-:Y:S01]  /*4790*/  UIMAD.WIDE.U32 UR10, UR6, UR22, URZ ;  /* 0x00000016060a72a5 */ /* 0x000fe2000f8e00ff */
[----:B------:R-:W-:Y:S02]  /*47a0*/  UMOV UR5, UR19 ;  /* 0x0000001300057c82 */ /* 0x000fe40008000000 */
[----:B------:R-:W-:Y:S03]  /*47b0*/  @UP4 USHF.R.U32.HI UR4, URZ, UR23, UR5 ;  /* 0x00000017ff044299 */ /* 0x000fe60008011605 */
[----:B------:R-:W-:Y:S01]  /*47c0*/  UMOV UR5, UR25 ;  /* 0x0000001900057c82 */ /* 0x000fe20008000000 */
[----:B------:R-:W-:Y:S02]  /*47d0*/  UIMAD UR4, UR42, UR4, URZ ;  /* 0x000000042a0472a4 */ /* 0x000fe4000f8e02ff */
[----:B------:R-:W-:Y:S02]  /*47e0*/  @UP4 USHF.R.U32.HI UR7, URZ, UR23, UR5 ;  /* 0x00000017ff074299 */ /* 0x000fe40008011605 */
[----:B------:R-:W-:Y:S02]  /*47f0*/  USEL UR5, UR14, UR8, !UP6 ;  /* 0x000000080e057287 */ /* 0x000fe4000f000000 */
[----:B------:R-:W-:Y:S02]  /*4800*/  UIMAD UR8, UR42, UR7, URZ ;  /* 0x000000072a0872a4 */ /* 0x000fe4000f8e02ff */
[----:B------:R-:W-:Y:S03]  /*4810*/  UISETP.GE.AND UP0, UPT, UR6, UR4, UPT ;  /* 0x000000040600728c */ /* 0x000fe6000bf06270 */
[----:B------:R-:W-:Y:S01]  /*4820*/  UMOV UR4, UR11 ;  /* 0x0000000b00047c82 */ /* 0x000fe20008000000 */
[----:B------:R-:W-:Y:S02]  /*4830*/  UISETP.GE.OR UP0, UPT, UR5, UR8, UP0 ;  /* 0x000000080500728c */ /* 0x000fe40008706670 */
[----:B------:R-:W-:Y:S02]  /*4840*/  USHF.R.U32.HI UR4, URZ, UR23, UR4 ;  /* 0x00000017ff047299 */ /* 0x000fe40008011604 */
[----:B------:R-:W-:Y:S02]  /*4850*/  UIMAD.WIDE.U32 UR8, UR5, UR22, URZ ;  /* 0x00000016050872a5 */ /* 0x000fe4000f8e00ff */
[----:B------:R-:W-:Y:S04]  /*4860*/  USEL UR10, UR6, UR4, !UP4 ;  /* 0x00000004060a7287 */ /* 0x000fe8000e000000 */
[----:B------:R-:W-:Y:S01]  /*4870*/  UIADD3 UR11, UPT, UPT, -UR10, URZ, URZ ;  /* 0x000000ff0a0b7290 */ /* 0x000fe2000fffe1ff */
[----:B------:R-:W-:Y:S02]  /*4880*/  @!UP0 UMOV UR4, UR9 ;  /* 0x0000000900048c82 */ /* 0x000fe40008000000 */
[----:B------:R-:W-:Y:S02]  /*4890*/  @!UP0 USHF.R.U32.HI UR4, URZ, UR23, UR4 ;  /* 0x00000017ff048299 */ /* 0x000fe40008011604 */
[----:B------:R-:W-:Y:S02]  /*48a0*/  UIMAD UR8, UR42, UR11, UR6 ;  /* 0x0000000b2a0872a4 */ /* 0x000fe4000f8e0206 */
[----:B------:R-:W-:Y:S04]  /*48b0*/  @!UP0 USEL UR4, UR5, UR4, !UP4 ;  /* 0x0000000405048287 */ /* 0x000fe8000e000000 */
[----:B------:R-:W-:Y:S02]  /*48c0*/  @!UP0 UIMAD UR8, UR7, UR8, UR4 ;  /* 0x00000008070882a4 */ /* 0x000fe4000f8e0204 */
[----:B------:R-:W-:Y:S02]  /*48d0*/  @!UP0 UIADD3 UR9, UPT, UPT, UR10, -UR4, URZ ;  /* 0x800000040a098290 */ /* 0x000fe4000fffe0ff */
[----:B------:R-:W-:Y:S02]  /*48e0*/  UIADD3 UR4, UPT, UPT, -UR5, URZ, URZ ;  /* 0x000000ff05047290 */ /* 0x000fe4000fffe1ff */
[----:B------:R-:W-:Y:S02]  /*48f0*/  UIADD3 UR7, UPT, UPT, -UR6, URZ, URZ ;  /* 0x000000ff06077290 */ /* 0x000fe4000fffe1ff */
[----:B------:R-:W-:Y:S02]  /*4900*/  @!UP0 UIMAD UR6, UR9, UR42, UR5 ;  /* 0x0000002a090682a4 */ /* 0x000fe4000f8e0205 */
[----:B------:R-:W-:Y:S02]  /*4910*/  UIMAD UR14, UR15, UR4, UR14 ;  /* 0x000000040f0e72a4 */ /* 0x000fe4000f8e020e */
[----:B------:R-:W-:Y:S01]  /*4920*/  UIMAD UR13, UR30, UR7, UR13 ;  /* 0x000000071e0d72a4 */ /* 0x000fe2000f8e020d */
[----:B------:R-:W-:Y:S02]  /*4930*/  @!UP0 UMOV UR5, UR8 ;  /* 0x0000000800058c82 */ /* 0x000fe40008000000 */
[----:B------:R-:W-:Y:S02]  /*4940*/  UIMAD UR14, UR5, UR15, UR14 ;  /* 0x0000000f050e72a4 */ /* 0x000fe4000f8e020e */
[----:B------:R-:W-:Y:S11]  /*4950*/  UIMAD UR13, UR6, UR30, UR13 ;  /* 0x0000001e060d72a4 */ /* 0x000ff6000f8e020d */
[----:B------:R-:W-:Y:S01]  /*4960*/  @!UPT UIADD3 URZ, UPT, UPT, URZ, URZ, URZ ;  /* 0x000000fffffff290 */ /* 0x000fe2000fffe0ff */
.L_x_81:
[----:B------:R-:W3:Y:S01]  /*4970*/  @!UP2 LDCU.128 UR8, c[0x0][0xb10] ;  /* 0x00016200ff08a7ac */ /* 0x000ee20008000c00 */
[C---:B------:R-:W-:Y:S02]  /*4980*/  ISETP.NE.U32.AND P1, PT, R4.reuse, RZ, PT ;  /* 0x000000ff0400720c */ /* 0x040fe40003f25070 */
[----:B------:R-:W-:Y:S02]  /*4990*/  ISETP.NE.U32.AND P0, PT, R4, RZ, PT ;  /* 0x000000ff0400720c */ /* 0x000fe40003f05070 */
[C---:B------:R-:W-:Y:S02]  /*49a0*/  ISETP.NE.AND.EX P1, PT, R5.reuse, RZ, PT, P1 ;  /* 0x000000ff0500720c */ /* 0x040fe40003f25310 */
[----:B------:R-:W-:Y:S01]  /*49b0*/  ISETP.NE.AND.EX P0, PT, R5, RZ, PT, P0 ;  /* 0x000000ff0500720c */ /* 0x000fe20003f05300 */
[----:B------:R-:W4:Y:S01]  /*49c0*/  @!UP2 LDCU UR5, c[0x0][0xb0c] ;  /* 0x00016180ff05a7ac */ /* 0x000f220008000800 */
[----:B------:R-:W-:Y:S01]  /*49d0*/  SHF.L.U32 R9, R15, 0x1f, RZ ;  /* 0x0000001f0f097819 */ /* 0x000fe200000006ff */
[----:B------:R-:W-:Y:S02]  /*49e0*/  USHF.L.U32 UR19, UR16, 0x6, URZ ;  /* 0x0000000610137899 */ /* 0x000fe400080006ff */
[----:B------:R-:W-:Y:S02]  /*49f0*/  USHF.L.U32 UR18, UR20, 0x7, URZ ;  /* 0x0000000714127899 */ /* 0x000fe400080006ff */
[----:B---3--:R-:W-:Y:S07]  /*4a00*/  UIMAD.WIDE.U32 UR6, UR14, UR8, URZ ;  /* 0x000000080e0672a5 */ /* 0x008fee000f8e00ff */
[----:B------:R-:W-:Y:S01]  /*4a10*/  @!UP2 UMOV UR4, UR7 ;  /* 0x000000070004ac82 */ /* 0x000fe20008000000 */
[----:B----4-:R-:W-:Y:S02]  /*4a20*/  @!UP2 UISETP.NE.AND UP0, UPT, UR5, 0x1, UPT ;  /* 0x000000010500a88c */ /* 0x010fe4000bf05270 */
[----:B------:R-:W-:Y:S02]  /*4a30*/  @!UP2 USHF.R.U32.HI UR4, URZ, UR9, UR4 ;  /* 0x00000009ff04a299 */ /* 0x000fe40008011604 */
[----:B------:R-:W-:Y:S02]  /*4a40*/  UIMAD.WIDE.U32 UR6, UR13, UR11, URZ ;  /* 0x0000000b0d0672a5 */ /* 0x000fe4000f8e00ff */
[----:B------:R-:W-:Y:S02]  /*4a50*/  @!UP2 USEL UR8, UR14, UR4, !UP0 ;  /* 0x000000040e08a287 */ /* 0x000fe4000c000000 */
[----:B------:R-:W-:Y:S03]  /*4a60*/  @!UP2 UISETP.NE.AND UP0, UPT, UR10, 0x1, UPT ;  /* 0x000000010a00a88c */ /* 0x000fe6000bf05270 */
[----:B------:R-:W-:Y:S02]  /*4a70*/  @!UP2 UMOV UR6, UR7 ;  /* 0x000000070006ac82 */ /* 0x000fe40008000000 */
[----:B------:R-:W3:Y:S02]  /*4a80*/  @!UP2 LDCU UR4, c[0x0][0xb20] ;  /* 0x00016400ff04a7ac */ /* 0x000ee40008000800 */
[----:B---3--:R-:W-:Y:S04]  /*4a90*/  @!UP2 USHF.R.U32.HI UR6, URZ, UR4, UR6 ;  /* 0x00000004ff06a299 */ /* 0x008fe80008011606 */
[----:B------:R-:W-:Y:S04]  /*4aa0*/  @!UP2 USEL UR6, UR13, UR6, !UP0 ;  /* 0x000000060d06a287 */ /* 0x000fe8000c000000 */
[----:B------:R-:W-:Y:S02]  /*4ab0*/  @!UP2 UIADD3 UR4, UPT, UPT, -UR8, UR6, URZ ;  /* 0x000000060804a290 */ /* 0x000fe4000fffe1ff */
[----:B------:R-:W-:Y:S02]  /*4ac0*/  @!UP2 UIADD3 UR6, UPT, UPT, UR8, -UR6, URZ ;  /* 0x800000060806a290 */ /* 0x000fe4000fffe0ff */
[----:B------:R-:W-:Y:S02]  /*4ad0*/  @!UP2 UIMAD UR14, UR4, UR5, UR14 ;  /* 0x00000005040ea2a4 */ /* 0x000fe4000f8e020e */
[----:B------:R-:W-:Y:S01]  /*4ae0*/  @!UP2 UIMAD UR13, UR6, UR10, UR13 ;  /* 0x0000000a060da2a4 */ /* 0x000fe2000f8e020d */
[----:B------:R-:W-:Y:S11]  /*4af0*/  BRA.U UP3, `(.L_x_82) ;  /* 0x0000000103107547 */ /* 0x000ff6000b800000 */
[----:B------:R-:W-:Y:S04]  /*4b00*/  MOV R6, UR37 ;  /* 0x0000002500067c02 */ /* 0x000fe80008000f00 */
[----:B------:R-:W-:Y:S04]  /*4b10*/  SHF.L.U32 R6, R6, 0x1f, RZ ;  /* 0x0000001f06067819 */ /* 0x000fe800000006ff */
[----:B------:R-:W3:Y:S02]  /*4b20*/  SYNCS.PHASECHK.TRANS64.TRYWAIT P2, [UR21+0xa8], R6 ;  /* 0x0000a806ff0075a7 */ /* 0x000ee40008041115 */
[----:B---3--:R-:W-:Y:S05]  /*4b30*/  @!P2 BRA `(.L_x_83) ;  /* 0x0000003800b0a947 */ /* 0x008fea0003800000 */
.L_x_82:
[----:B------:R-:W-:Y:S05]  /*4b40*/  @!P1 BRA `(.L_x_84) ;  /* 0x0000000000309947 */ /* 0x000fea0003800000 */
[----:B------:R-:W-:Y:S01]  /*4b50*/  ISETP.NE.U32.AND P1, PT, R2, RZ, PT ;  /* 0x000000ff0200720c */ /* 0x000fe20003f25070 */
[----:B------:R-:W3:Y:S01]  /*4b60*/  LDCU.64 UR4, c[0x0][0x358] ;  /* 0x00006b00ff0477ac */ /* 0x000ee20008000a00 */
[----:B------:R-:W-:Y:S02]  /*4b70*/  IMAD.MOV.U32 R74, RZ, RZ, 0x1 ;  /* 0x00000001ff4a7424 */ /* 0x000fe400078e00ff */
[----:B------:R-:W-:Y:S11]  /*4b80*/  ISETP.NE.AND.EX P1, PT, R3, RZ, PT, P1 ;  /* 0x000000ff0300720c */ /* 0x000ff60003f25310 */
[----:B------:R-:W-:Y:S02]  /*4b90*/  @!UPT UIADD3 URZ, UPT, UPT, URZ, URZ, URZ ;  /* 0x000000fffffff290 */ /* 0x000fe4000fffe0ff */
[----:B------:R-:W4:Y:S01]  /*4ba0*/  @P1 LDC.64 R10, c[0x0][0x888] ;  /* 0x00022200ff0a1b82 */ /* 0x000f220000000a00 */
[----:B-1----:R-:W-:Y:S04]  /*4bb0*/  @P1 IMAD R0, R4, UR36, RZ ;  /* 0x0000002404001c24 */ /* 0x002fe8000f8e02ff */
[----:B----4-:R-:W-:Y:S04]  /*4bc0*/  @P1 IMAD.WIDE R10, R0, 0x4, R10 ;  /* 0x00000004000a1825 */ /* 0x010fe800078e020a */
[----:B------:R-:W-:Y:S01]  /*4bd0*/  HFMA2 R0, -RZ, RZ, 0, 5.9604644775390625e-08 ;  /* 0x00000001ff007431 */ /* 0x000fe200000001ff */
[----:B---3-5:R3:W5:Y:S04]  /*4be0*/  @P1 LDG.E R40, desc[UR4][R10.64] ;  /* 0x000000040a281981 */ /* 0x028768000c1e1900 */
[----:B------:R-:W-:Y:S01]  /*4bf0*/  @!P1 PRMT R74, R0, 0x7610, R74 ;  /* 0x00007610004a9816 */ /* 0x000fe2000000004a */
[----:B---3--:R-:W4:Y:S06]  /*4c00*/  @!P1 LDC R40, c[0x0][0x880] ;  /* 0x00022000ff289b82 */ /* 0x008f2c0000000800 */
.L_x_84:
[----:B----45:R-:W-:Y:S01]  /*4c10*/  @!P0 ISETP.EQ.AND P1, PT, R40, RZ, PT ;  /* 0x000000ff2800820c */ /* 0x030fe20003f22270 */
[----:B------:R-:W-:Y:S01]  /*4c20*/  @!UPT UIADD3 URZ, UPT, UPT, URZ, URZ, URZ ;  /* 0x000000fffffff290 */ /* 0x000fe2000fffe0ff */
[----:B------:R-:W-:Y:S11]  /*4c30*/  @!P0 BRA `(.L_x_85) ;  /* 0x0000000000188947 */ /* 0x000ff60003800000 */
[----:B------:R-:W-:Y:S02]  /*4c40*/  LOP3.LUT P0, RZ, R74, 0xff, RZ, 0xc0, !PT ;  /* 0x000000ff4aff7812 */ /* 0x000fe4000780c0ff */
[----:B------:R-:W-:Y:S04]  /*4c50*/  ISETP.NE.U32.AND P1, PT, R2, RZ, PT ;  /* 0x000000ff0200720c */ /* 0x000fe80003f25070 */
[----:B------:R-:W-:Y:S04]  /*4c60*/  ISETP.NE.AND.EX P1, PT, R3, RZ, PT, P1 ;  /* 0x000000ff0300720c */ /* 0x000fe80003f25310 */
[----:B------:R-:W-:Y:S03]  /*4c70*/  PLOP3.LUT P1, PT, P1, PT, PT, 0x8, 0x80 ;  /* 0x000000000080781c */ /* 0x000fe60000f2e170 */
[----:B------:R-:W-:Y:S11]  /*4c80*/  @P0 ISETP.EQ.AND P1, PT, R40, RZ, PT ;  /* 0x000000ff2800020c */ /* 0x000ff60003f22270 */
[----:B------:R-:W-:Y:S02]  /*4c90*/  @!UPT UIADD3 URZ, UPT, UPT, URZ, URZ, URZ ;  /* 0x000000fffffff290 */ /* 0x000fe4000fffe0ff */
.L_x_85:
[----:B------:R-:W3:Y:S01]  /*4ca0*/  SYNCS.PHASECHK.TRANS64.TRYWAIT P2, [UR21+0x90], R9 ;  /* 0x00009009ff0075a7 */ /* 0x000ee20008041115 */
[----:B------:R-:W-:Y:S04]  /*4cb0*/  ELECT P0, URZ, PT ;  /* 0x0000000000ff782f */ /* 0x000fe80003800000 */
[----:B------:R-:W-:Y:S11]  /*4cc0*/  PLOP3.LUT P1, PT, P1, P0, PT, 0xf2, 0x2f ;  /* 0x00000000002f781c */ /* 0x000ff60000f21e72 */
[----:B------:R-:W-:Y:S02]  /*4cd0*/  @!UPT UIADD3 URZ, UPT, UPT, URZ, URZ, URZ ;  /* 0x000000fffffff290 */ /* 0x000fe4000fffe0ff */
[----:B------:R-:W-:Y:S05]  /*4ce0*/  @!P1 IADD3 R8, P0, PT, R16, 0x580, RZ ;  /* 0x0000058010089810 */ /* 0x000fea0007f1e0ff */
[----:B-1----:R-:W-:Y:S01]  /*4cf0*/  @!P1 IMAD.X R6, RZ, RZ, R17, P0 ;  /* 0x000000ffff069224 */ /* 0x002fe200000e0611 */
[----:B---3--:R-:W-:Y:S07]  /*4d00*/  @!P2 BRA `(.L_x_86) ;  /* 0x000000380054a947 */ /* 0x008fee0003800000 */
.L_x_155:
[----:B------:R-:W-:Y:S01]  /*4d10*/  @!P1 R2UR UR5, R8 ;  /* 0x00000000080592ca */ /* 0x000fe200000e0000 */
[----:B------:R-:W-:Y:S01]  /*4d20*/  VOTEU.ALL UP0, P1 ;  /* 0x0000000000ff7886 */ /* 0x000fe20000800000 */
[----:B------:R-:W-:Y:S01]  /*4d30*/  @!P1 R2UR UR4, R6 ;  /* 0x00000000060492ca */ /* 0x000fe200000e0000 */
[----:B-1----:R-:W-:Y:S01]  /*4d40*/  @!P1 IMAD.MOV.U32 R0, RZ, RZ, 0x1000 ;  /* 0x00001000ff009424 */ /* 0x002fe200078e00ff */
[----:B------:R-:W-:Y:S01]  /*4d50*/  UMOV UR8, 0x0 ;  /* 0x0000000000087882 */ /* 0x000fe20000000000 */
[----:B------:R-:W-:Y:S01]  /*4d60*/  UMOV UR9, 0x10000000 ;  /* 0x1000000000097882 */ /* 0x000fe20000000000 */
[----:B------:R-:W-:Y:S01]  /*4d70*/  @!UP0 UIADD3 UR16, UPT, UPT, UR21, 0x200, URZ ;  /* 0x0000020015108890 */ /* 0x000fe2000fffe0ff */
[----:B------:R-:W-:Y:S01]  /*4d80*/  VIADD R14, R14, 0x1 ;  /* 0x000000010e0e7836 */ /* 0x000fe20000000000 */
[----:B------:R-:W-:Y:S01]  /*4d90*/  VOTEU.ALL UP0, P1 ;  /* 0x0000000000ff7886 */ /* 0x000fe20000800000 */
[----:B------:R-:W-:Y:S01]  /*4da0*/  UMOV UR20, UR36 ;  /* 0x0000002400147c82 */ /* 0x000fe20008000000 */
[----:B------:R-:W-:Y:S03]  /*4db0*/  UPRMT UR6, UR45, 0x654, UR17 ;  /* 0x000006542d067896 */ /* 0x000fe60008000011 */
[----:B------:R-:W-:Y:S02]  /*4dc0*/  IMAD.U32 R10, RZ, RZ, UR5 ;  /* 0x00000005ff0a7e24 */ /* 0x000fe4000f8e00ff */
[----:B------:R-:W-:Y:S03]  /*4dd0*/  IMAD.U32 R11, RZ, RZ, UR4 ;  /* 0x00000004ff0b7e24 */ /* 0x000fe6000f8e00ff */
[----:B------:R-:W-:Y:S02]  /*4de0*/  @!P1 R2UR UR4, R10 ;  /* 0x000000000a0492ca */ /* 0x000fe400000e0000 */
[----:B------:R-:W-:Y:S11]  /*4df0*/  @!P1 R2UR UR5, R11 ;  /* 0x000000000b0592ca */ /* 0x000ff600000e0000 */
[----:B------:R-:W-:Y:S02]  /*4e00*/  @!UPT UIADD3 URZ, UPT, UPT, URZ, URZ, URZ ;  /* 0x000000fffffff290 */ /* 0x000fe4000fffe0ff */
[----:B------:R1:W-:Y:S01]  /*4e10*/  @!UP0 UTMALDG.3D [UR16], [UR4], desc[UR8] ;  /* 0x00000810040085b4 */ /* 0x0003e20008011000 */
[----:B------:R1:W-:Y:S01]  /*4e20*/  @!P1 SYNCS.ARRIVE.TRANS64.RED.A0TR RZ, [UR21+0x80], R0 ;  /* 0x00008000ffff99a7 */ /* 0x0003e20008300415 */
[----:B------:R-:W-:Y:S01]  /*4e30*/  SYNCS.ARRIVE.TRANS64.RED.A1T0 RZ, [UR6], RZ ;  /* 0x000000ffffff79a7 */ /* 0x000fe20008100406 */
[----:B------:R-:W3:Y:S02]  /*4e40*/  SYNCS.PHASECHK.TRANS64.TRYWAIT P0, [UR21+0x98], R9 ;  /* 0x00009809ff0075a7 */ /* 0x000ee40008001115 */
[----:B-1-3--:R-:W-:Y:S05]  /*4e50*/  @!P0 BRA `(.L_x_87) ;  /* 0x0000003800188947 */ /* 0x00afea0003800000 */
.L_x_157:
[----:B------:R-:W-:Y:S01]  /*4e60*/  @!P1 IADD3 R6, P0, PT, R16, 0x580, RZ ;  /* 0x0000058010069810 */ /* 0x000fe20007f1e0ff */
[----:B------:R-:W-:Y:S01]  /*4e70*/  VOTEU.ALL UP0, P1 ;  /* 0x0000000000ff7886 */ /* 0x000fe20000800000 */
[----:B------:R-:W-:Y:S01]  /*4e80*/  UMOV UR6, 0x0 ;  /* 0x0000000000067882 */ /* 0x000fe20000000000 */
[----:B------:R-:W-:Y:S01]  /*4e90*/  UMOV UR7, 0x10000000 ;  /* 0x1000000000077882 */ /* 0x000fe20000000000 */
[----:B------:R-:W-:Y:S01]  /*4ea0*/  @!P1 R2UR UR5, R6 ;  /* 0x00000000060592ca */ /* 0x000fe200000e0000 */
[----:B-1----:R-:W-:Y:S01]  /*4eb0*/  @!P1 IMAD.X R0, RZ, RZ, R17, P0 ;  /* 0x000000ffff009224 */ /* 0x002fe200000e0611 */
[----:B------:R-:W-:Y:S01]  /*4ec0*/  @!UP0 UIADD3 UR10, UPT, UPT, UR18, 0x40, URZ ;  /* 0x00000040120a8890 */ /* 0x000fe2000fffe0ff */
[----:B------:R-:W-:Y:S01]  /*4ed0*/  R2UR UR16, R76 ;  /* 0x000000004c1072ca */ /* 0x000fe200000e0000 */
[----:B------:R-:W-:Y:S01]  /*4ee0*/  @!UP0 UIADD3 UR8, UPT, UPT, UR21, 0x1200, URZ ;  /* 0x0000120015088890 */ /* 0x000fe2000fffe0ff */
[----:B------:R-:W-:Y:S01]  /*4ef0*/  ISETP.NE.AND P0, PT, R14, 0x2, PT ;  /* 0x000000020e00780c */ /* 0x000fe20003f05270 */
[----:B------:R-:W-:Y:S01]  /*4f00*/  @!UP0 UIADD3 UR9, UPT, UPT, UR21, 0x88, URZ ;  /* 0x0000008815098890 */ /* 0x000fe2000fffe0ff */
[----:B------:R-:W-:Y:S01]  /*4f10*/  @!P1 R2UR UR4, R0 ;  /* 0x00000000000492ca */ /* 0x000fe200000e0000 */
[----:B------:R-:W-:Y:S01]  /*4f20*/  VOTEU.ALL UP0, P1 ;  /* 0x0000000000ff7886 */ /* 0x000fe20000800000 */
[----:B------:R-:W-:Y:S01]  /*4f30*/  UMOV UR11, UR19 ;  /* 0x00000013000b7c82 */ /* 0x000fe20008000000 */
[----:B------:R-:W-:Y:S01]  /*4f40*/  UMOV UR12, UR36 ;  /* 0x00000024000c7c82 */ /* 0x000fe20008000000 */
[----:B------:R-:W-:Y:S01]  /*4f50*/  SEL R0, RZ, 0x1, P0 ;  /* 0x00000001ff007807 */ /* 0x000fe20000000000 */
[----:B------:R-:W-:Y:S01]  /*4f60*/  UPLOP3.LUT UP3, UPT, UPT, UPT, UPT, 0x80, 0x8 ;  /* 0x000000000008789c */ /* 0x000fe20003f6f070 */
[----:B------:R-:W-:Y:S01]  /*4f70*/  IMAD.U32 R8, RZ, RZ, UR5 ;  /* 0x00000005ff087e24 */ /* 0x000fe2000f8e00ff */
[----:B------:R-:W-:Y:S01]  /*4f80*/  LOP3.LUT R15, R15, 0x1, RZ, 0x3c, !PT ;  /* 0x000000010f0f7812 */ /* 0x000fe200078e3cff */
[----:B------:R-:W-:Y:S01]  /*4f90*/  UMOV UR36, UR26 ;  /* 0x0000001a00247c82 */ /* 0x000fe20008000000 */
[----:B------:R-:W-:Y:S01]  /*4fa0*/  LOP3.LUT R13, R13, R0, RZ, 0x3c, !PT ;  /* 0x000000000d0d7212 */ /* 0x000fe200078e3cff */
[----:B------:R-:W-:Y:S01]  /*4fb0*/  UIADD3 UR20, UPT, UPT, UR13, UR16, URZ ;  /* 0x000000100d147290 */ /* 0x000fe2000fffe0ff */
[----:B------:R-:W-:Y:S01]  /*4fc0*/  SEL R14, R14, RZ, P0 ;  /* 0x000000ff0e0e7207 */ /* 0x000fe20000000000 */
[----:B------:R-:W-:Y:S01]  /*4fd0*/  UIADD3 UR16, UPT, UPT, UR14, UR63, URZ ;  /* 0x0000003f0e107290 */ /* 0x000fe2000fffe0ff */
[----:B------:R-:W-:Y:S01]  /*4fe0*/  IMAD.U32 R9, RZ, RZ, UR4 ;  /* 0x00000004ff097e24 */ /* 0x000fe2000f8e00ff */
[----:B------:R-:W-:Y:S04]  /*4ff0*/  @!P1 R2UR UR4, R8 ;  /* 0x00000000080492ca */ /* 0x000fe800000e0000 */
[----:B------:R-:W-:Y:S11]  /*5000*/  @!P1 R2UR UR5, R9 ;  /* 0x00000000090592ca */ /* 0x000ff600000e0000 */
[----:B------:R-:W-:Y:S02]  /*5010*/  @!UPT UIADD3 URZ, UPT, UPT, URZ, URZ, URZ ;  /* 0x000000fffffff290 */ /* 0x000fe4000fffe0ff */
[----:B------:R3:W-:Y:S01]  /*5020*/  @!UP0 UTMALDG.3D [UR8], [UR4], desc[UR6] ;  /* 0x00000608040085b4 */ /* 0x0007e20008011000 */
[----:B------:R3:W-:Y:S01]  /*5030*/  @!P1 SYNCS.ARRIVE.TRANS64.RED.A0TR RZ, [UR21+0x88], R7 ;  /* 0x00008807ffff99a7 */ /* 0x0007e20008300415 */
[----:B------:R-:W-:Y:S01]  /*5040*/  SYNCS.ARRIVE.TRANS64.RED.A1T0 RZ, [UR33], RZ ;  /* 0x000000ffffff79a7 */ /* 0x000fe20008100421 */
[----:B------:R-:W-:Y:S05]  /*5050*/  BRA.U UP1, `(.L_x_88) ;  /* 0xfffffff501247547 */ /* 0x000fea000b83ffff */
[----:B------:R-:W-:-:S04]  /*5060*/  SHF.L.U32 R2, R15, 0x1f, RZ ;  /* 0x0000001f0f027819 */ /* 0x000fc800000006ff */
[----:B------:R-:W1:Y:S02]  /*5070*/  SYNCS.PHASECHK.TRANS64.TRYWAIT P0, [UR21+0x90], R2 ;  /* 0x00009002ff0075a7 */ /* 0x000e640008001115 */
[----:B-1----:R-:W-:Y:S05]  /*5080*/  @!P0 BRA `(.L_x_89) ;  /* 0x0000003400a48947 */ /* 0x002fea0003800000 */
.L_x_159:
[----:B-1----:R-:W-:-:S07]  /*5090*/  MOV R0, UR21 ;  /* 0x0000001500007c02 */ /* 0x002fce0008000f00 */
.L_x_90:
[----:B-1----:R-:W-:-:S04]  /*50a0*/  SHF.L.U32 R2, R15, 0x1f, RZ ;  /* 0x0000001f0f027819 */ /* 0x002fc800000006ff */
[----:B------:R1:W4:Y:S03]  /*50b0*/  SYNCS.PHASECHK.TRANS64.TRYWAIT P0, [R0+URZ+0x98], R2 ;  /* 0x00009802000075a7 */ /* 0x00032600080011ff */
[----:B----4-:R-:W-:Y:S05]  /*50c0*/  @!P0 NANOSLEEP.SYNCS 0x989680 ;  /* 0x009896800000895d */ /* 0x010fea0003900000 */
[----:B------:R-:W4:Y:S02]  /*50d0*/  @!P0 SYNCS.PHASECHK.TRANS64 P0, [R0+URZ+0x98], R2 ;  /* 0x00009802000085a7 */ /* 0x000f2400080010ff */
[----:B--234-:R-:W-:Y:S05]  /*50e0*/  @P0 EXIT ;  /* 0x000000000000094d */ /* 0x01cfea0003800000 */
[----:B------:R-:W-:Y:S05]  /*50f0*/  BRA `(.L_x_90) ;  /* 0xfffffffc00e87947 */ /* 0x000fea000383ffff */
.L_x_79:
[----:B------:R-:W-:-:S06]  /*5100*/  UISETP.GE.AND UP0, UPT, UR17, 0x4, UPT ;  /* 0x000000041100788c */ /* 0x000fcc000bf06270 */
[----:B------:R-:W-:-:S13]  /*5110*/  PLOP3.LUT P0, PT, PT, PT, UP0, 0x80, 0x8 ;  /* 0x000000000008781c */ /* 0x000fda0003f0f008 */
[----:B-1----:R-:W-:Y:S05]  /*5120*/  @!P0 EXIT ;  /* 0x000000000000894d */ /* 0x002fea0003800000 */
[----:B------:R-:W-:Y:S01]  /*5130*/  BAR.SYNC.DEFER_BLOCKING 0x6, 0xa0 ;  /* 0x0182800000007b1d */ /* 0x000fe20000010000 */
[C---:B------:R-:W-:Y:S01]  /*5140*/  IMAD.SHL.U32 R7, R84.reuse, 0x40, RZ ;  /* 0x0000004054077824 */ /* 0x040fe200078e00ff */
[C---:B------:R-:W-:Y:S01]  /*5150*/  LOP3.LUT R86, R84.reuse, 0x60, RZ, 0xc0, !PT ;  /* 0x0000006054567812 */ /* 0x040fe200078ec0ff */
[C---:B------:R-:W-:Y:S01]  /*5160*/  IMAD.SHL.U32 R4, R84.reuse, 0x20, RZ ;  /* 0x0000002054047824 */ /* 0x040fe200078e00ff */
[----:B------:R-:W-:Y:S01]  /*5170*/  CS2R R82, SRZ ;  /* 0x0000000000527805 */ /* 0x000fe2000001ff00 */
[C---:B------:R-:W-:Y:S01]  /*5180*/  IMAD.SHL.U32 R5, R84.reuse, 0x8, RZ ;  /* 0x0000000854057824 */ /* 0x040fe200078e00ff */
[----:B------:R-:W-:Y:S02]  /*5190*/  UMOV UR44, 0x400 ;  /* 0x00000400002c7882 */ /* 0x000fe40000000000 */
[----:B------:R-:W1:Y:S01]  /*51a0*/  LDC.64 R72, c[0x0][0x8b0] ;  /* 0x00022c00ff487b82 */ /* 0x000e620000000a00 */
[----:B------:R-:W-:Y:S01]  /*51b0*/  ULEA UR44, UR45, UR44, 0x18 ;  /* 0x0000002c2d2c7291 */ /* 0x000fe2000f8ec0ff */
[----:B------:R-:W-:Y:S01]  /*51c0*/  LOP3.LUT R6, R7, 0x180, RZ, 0xc0, !PT ;  /* 0x0000018007067812 */ /* 0x000fe200078ec0ff */
[----:B------:R-:W-:Y:S01]  /*51d0*/  IMAD.U32 R37, R84, 0x10000, RZ ;  /* 0x0001000054257824 */ /* 0x000fe200078e00ff */
[----:B------:R-:W-:Y:S01]  /*51e0*/  LOP3.LUT R4, R4, 0xc00, RZ, 0xc0, !PT ;  /* 0x00000c0004047812 */ /* 0x000fe200078ec0ff */
[----:B------:R-:W-:Y:S01]  /*51f0*/  UIADD3 UR4, UPT, UPT, UR44, 0x2200, URZ ;  /* 0x000022002c047890 */ /* 0x000fe2000fffe0ff */
[----:B------:R-:W-:Y:S01]  /*5200*/  LOP3.LUT R5, R6, 0x30, R5, 0xf8, !PT ;  /* 0x0000003006057812 */ /* 0x000fe200078ef805 */
[----:B------:R-:W-:Y:S01]  /*5210*/  IMAD.SHL.U32 R6, R84, 0x2, RZ ;  /* 0x0000000254067824 */ /* 0x000fe200078e00ff */
[----:B------:R-:W2:Y:S01]  /*5220*/  LDC.64 R70, c[0x0][0x8a8] ;  /* 0x00022a00ff467b82 */ /* 0x000ea20000000a00 */
[----:B------:R-:W-:Y:S01]  /*5230*/  LOP3.LUT R4, R4, 0x40, R7, 0xf8, !PT ;  /* 0x0000004004047812 */ /* 0x000fe200078ef807 */
[----:B------:R-:W-:Y:S01]  /*5240*/  IMAD.MOV.U32 R36, RZ, RZ, RZ ;  /* 0x000000ffff247224 */ /* 0x000fe200078e00ff */
[----:B------:R-:W-:Y:S01]  /*5250*/  LOP3.LUT R37, R37, 0x600000, RZ, 0xc0, !PT ;  /* 0x0060000025257812 */ /* 0x000fe200078ec0ff */
[----:B------:R-:W-:Y:S01]  /*5260*/  IMAD.MOV.U32 R78, RZ, RZ, RZ ;  /* 0x000000ffff4e7224 */ /* 0x000fe200078e00ff */
[----:B------:R-:W-:-:S02]  /*5270*/  LOP3.LUT R84, R84, 0x2, RZ, 0xc0, !PT ;  /* 0x0000000254547812 */ /* 0x000fc400078ec0ff */
[----:B------:R-:W-:Y:S02]  /*5280*/  CS2R R80, SRZ ;  /* 0x0000000000507805 */ /* 0x000fe4000001ff00 */
[----:B------:R-:W-:Y:S01]  /*5290*/  LOP3.LUT R5, R5, 0x20, R6, 0x78, !PT ;  /* 0x0000002005057812 */ /* 0x000fe200078e7806 */
[----:B------:R-:W-:Y:S01]  /*52a0*/  IMAD.U32 R85, RZ, RZ, UR4 ;  /* 0x00000004ff557e24 */ /* 0x000fe2000f8e00ff */
[----:B------:R-:W3:Y:S01]  /*52b0*/  LDS R0, [UR44+0x160] ;  /* 0x0001602cff007984 */ /* 0x000ee20008000800 */
[----:B------:R-:W-:Y:S01]  /*52c0*/  LOP3.LUT R4, R4, 0x200, R7, 0xf8, !PT ;  /* 0x0000020004047812 */ /* 0x000fe200078ef807 */
[----:B------:R-:W-:Y:S01]  /*52d0*/  IMAD.MOV R79, RZ, RZ, -R84 ;  /* 0x000000ffff4f7224 */ /* 0x000fe200078e0a54 */
[----:B------:R-:W4:Y:S02]  /*52e0*/  LDCU UR58, c[0x0][0x370] ;  /* 0x00006e00ff3a77ac */ /* 0x000f240008000800 */
[----:B------:R-:W-:Y:S01]  /*52f0*/  LOP3.LUT R69, R4, R5, RZ, 0xfc, !PT ;  /* 0x0000000504457212 */ /* 0x000fe200078efcff */
[----:B------:R-:W1:Y:S01]  /*5300*/  LDCU UR43, c[0x0][0xb0c] ;  /* 0x00016180ff2b77ac */ /* 0x000e620008000800 */
[----:B------:R-:W1:Y:S01]  /*5310*/  LDCU UR39, c[0x0][0xb30] ;  /* 0x00016600ff2777ac */ /* 0x000e620008000800 */
[----:B------:R-:W1:Y:S01]  /*5320*/  LDCU.64 UR56, c[0x0][0x888] ;  /* 0x00011100ff3877ac */ /* 0x000e620008000a00 */
[----:B------:R-:W1:Y:S01]  /*5330*/  LDCU.64 UR40, c[0x0][0xb28] ;  /* 0x00016500ff2877ac */ /* 0x000e620008000a00 */
[----:B------:R-:W1:Y:S01]  /*5340*/  LDCU.64 UR60, c[0x0][0x890] ;  /* 0x00011200ff3c77ac */ /* 0x000e620008000a00 */
[----:B------:R-:W1:Y:S01]  /*5350*/  LDCU.128 UR52, c[0x0][0xb10] ;  /* 0x00016200ff3477ac */ /* 0x000e620008000c00 */
[----:B------:R-:W1:Y:S01]  /*5360*/  LDCU UR47, c[0x0][0x374] ;  /* 0x00006e80ff2f77ac */ /* 0x000e620008000800 */
[----:B------:R-:W-:Y:S01]  /*5370*/  UIADD3 UR62, UPT, UPT, UR44, 0x200, URZ ;  /* 0x000002002c3e7890 */ /* 0x000fe2000fffe0ff */
[----:B-1234-:R-:W-:-:S11]  /*5380*/  IMAD.IADD R37, R0, 0x1, R37 ;  /* 0x0000000100257824 */ /* 0x01efd600078e0225 */
.L_x_116:
[----:B------:R-:W-:Y:S02]  /*5390*/  LEA R3, R78, UR44, 0x3 ;  /* 0x0000002c4e037c11 */ /* 0x000fe4000f8e18ff */
[----:B------:R-:W-:Y:S02]  /*53a0*/  SHF.L.U32 R0, R82, 0x1f, RZ ;  /* 0x0000001f52007819 */ /* 0x000fe400000006ff */
[----:B-1----:R-:W-:Y:S02]  /*53b0*/  LEA R4, R78, UR44, 0x4 ;  /* 0x0000002c4e047c11 */ /* 0x002fe4000f8e20ff */
[----:B------:R-:W1:Y:S02]  /*53c0*/  SYNCS.PHASECHK.TRANS64.TRYWAIT P0, [R3+URZ+0xb0], R0 ;  /* 0x0000b000030075a7 */ /* 0x000e6400080011ff */
[----:B-1----:R-:W-:Y:S05]  /*53d0*/  @!P0 BRA `(.L_x_91) ;  /* 0x0000003000e88947 */ /* 0x002fea0003800000 */
.L_x_160:
        /* <DEDUP_REMOVED lines=8> */
[----:B--2---:R-:W-:Y:S11]  /*5460*/  LOP3.LUT P0, RZ, R6, 0x1, RZ, 0xc0, !PT ;  /* 0x0000000106ff7812 */ /* 0x004ff6000780c0ff */
[----:B------:R-:W-:Y:S02]  /*5470*/  @!UPT UIADD3 URZ, UPT, UPT, URZ, URZ, URZ ;  /* 0x000000fffffff290 */ /* 0x000fe4000fffe0ff */
[----:B---3--:R-:W-:Y:S01]  /*5480*/  VOTEU.ANY UP1, P0 ;  /* 0x0000000000ff7886 */ /* 0x008fe20000020100 */
[----:B------:R-:W-:Y:S01]  /*5490*/  PLOP3.LUT P0, PT, PT, PT, UP1, 0x80, 0x8 ;  /* 0x000000000008781c */ /* 0x000fe20003f0f018 */
[----:B------:R-:W-:Y:S11]  /*54a0*/  UP2UR UR46, UPR, URZ, 0x2 ;  /* 0x00000002ff2e7883 */ /* 0x000ff60008000000 */
[----:B------:R-:W-:Y:S01]  /*54b0*/  @!UPT UIADD3 URZ, UPT, UPT, URZ, URZ, URZ ;  /* 0x000000fffffff290 */ /* 0x000fe2000fffe0ff */
[----:B-1----:R-:W-:Y:S02]  /*54c0*/  @P0 SHF.R.U32.HI R0, RZ, 0x10, R5 ;  /* 0x00000010ff000819 */ /* 0x002fe40000011605 */
        /* <DEDUP_REMOVED lines=12> */
[----:B------:R-:W2:Y:S01]  /*5590*/  LDCU UR12, c[0x0][0xb20] ;  /* 0x00016400ff0c77ac */ /* 0x000ea20008000800 */
[----:B------:R-:W-:Y:S02]  /*55a0*/  UIMAD.WIDE.U32 UR4, UR47, UR55, URZ ;  /* 0x000000372f0472a5 */ /* 0x000fe4000f8e00ff */
[----:B------:R-:W-:Y:S02]  /*55b0*/  UIMAD.WIDE.U32 UR6, UR58, UR52, URZ ;  /* 0x000000343a0672a5 */ /* 0x000fe4000f8e00ff */
[----:B------:R-:W-:Y:S02]  /*55c0*/  UISETP.NE.AND UP0, UPT, UR54, 0x1, UPT ;  /* 0x000000013600788c */ /* 0x000fe4000bf05270 */
[----:B------:R-:W-:Y:S02]  /*55d0*/  UIMAD.WIDE.U32 UR8, UR37, UR55, URZ ;  /* 0x00000037250872a5 */ /* 0x000fe4000f8e00ff */
[----:B------:R-:W-:Y:S02]  /*55e0*/  UIMAD.WIDE.U32 UR10, UR38, UR52, URZ ;  /* 0x00000034260a72a5 */ /* 0x000fe4000f8e00ff */
[----:B------:R-:W-:Y:S02]  /*55f0*/  UISETP.NE.AND UP1, UPT, UR43, 0x1, UPT ;  /* 0x000000012b00788c */ /* 0x000fe4000bf25270 */
[----:B------:R-:W-:Y:S01]  /*5600*/  UISETP.NE.AND UP2, UPT, UR42, 0x1, UPT ;  /* 0x000000012a00788c */ /* 0x000fe2000bf45270 */
[----:B------:R-:W-:Y:S02]  /*5610*/  UMOV UR4, UR5 ;  /* 0x0000000500047c82 */ /* 0x000fe40008000000 */
[----:B--2---:R-:W-:Y:S03]  /*5620*/  USHF.R.U32.HI UR5, URZ, UR12, UR4 ;  /* 0x0000000cff057299 */ /* 0x004fe60008011604 */
[----:B------:R-:W-:Y:S02]  /*5630*/  UMOV UR4, UR7 ;  /* 0x0000000700047c82 */ /* 0x000fe40008000000 */
[----:B------:R-:W-:Y:S02]  /*5640*/  USHF.R.U32.HI UR7, URZ, UR53, UR4 ;  /* 0x00000035ff077299 */ /* 0x000fe40008011604 */
[----:B------:R-:W-:Y:S02]  /*5650*/  USEL UR4, UR47, UR5, !UP0 ;  /* 0x000000052f047287 */ /* 0x000fe4000c000000 */
[----:B------:R-:W-:Y:S01]  /*5660*/  USEL UR7, UR58, UR7, !UP1 ;  /* 0x000000073a077287 */ /* 0x000fe2000c800000 */
[----:B------:R-:W-:Y:S01]  /*5670*/  UMOV UR5, UR9 ;  /* 0x0000000900057c82 */ /* 0x000fe20008000000 */
[----:B------:R-:W-:Y:S02]  /*5680*/  UIMAD.WIDE.U32 UR8, UR4, UR40, URZ ;  /* 0x00000028040872a5 */ /* 0x000fe4000f8e00ff */
[----:B------:R-:W-:Y:S03]  /*5690*/  USHF.R.U32.HI UR6, URZ, UR12, UR5 ;  /* 0x0000000cff067299 */ /* 0x000fe60008011605 */
[----:B------:R-:W-:Y:S01]  /*56a0*/  UMOV UR5, UR11 ;  /* 0x0000000b00057c82 */ /* 0x000fe20008000000 */
[----:B------:R-:W-:Y:S02]  /*56b0*/  UIMAD.WIDE.U32 UR10, UR7, UR40, URZ ;  /* 0x00000028070a72a5 */ /* 0x000fe4000f8e00ff */
[----:B------:R-:W-:Y:S02]  /*56c0*/  USHF.R.U32.HI UR12, URZ, UR53, UR5 ;  /* 0x00000035ff0c7299 */ /* 0x000fe40008011605 */
[----:B------:R-:W-:Y:S01]  /*56d0*/  USEL UR6, UR37, UR6, !UP0 ;  /* 0x0000000625067287 */ /* 0x000fe2000c000000 */
[----:B------:R-:W-:Y:S02]  /*56e0*/  UMOV UR5, UR9 ;  /* 0x0000000900057c82 */ /* 0x000fe40008000000 */
[----:B------:R-:W-:Y:S01]  /*56f0*/  UMOV UR10, UR11 ;  /* 0x0000000b000a7c82 */ /* 0x000fe20008000000 */
[----:B------:R-:W-:Y:S02]  /*5700*/  @UP2 USHF.R.U32.HI UR4, URZ, UR41, UR5 ;  /* 0x00000029ff042299 */ /* 0x000fe40008011605 */
[----:B------:R-:W-:Y:S02]  /*5710*/  @UP2 USHF.R.U32.HI UR7, URZ, UR41, UR10 ;  /* 0x00000029ff072299 */ /* 0x000fe4000801160a */
[----:B------:R-:W-:Y:S02]  /*5720*/  UIMAD UR4, UR42, UR4, URZ ;  /* 0x000000042a0472a4 */ /* 0x000fe4000f8e02ff */
[----:B------:R-:W-:Y:S02]  /*5730*/  UIMAD.WIDE.U32 UR10, UR6, UR40, URZ ;  /* 0x00000028060a72a5 */ /* 0x000fe4000f8e00ff */
[----:B------:R-:W-:Y:S02]  /*5740*/  USEL UR5, UR38, UR12, !UP1 ;  /* 0x0000000c26057287 */ /* 0x000fe4000c800000 */
[----:B------:R-:W-:Y:S02]  /*5750*/  UIMAD UR8, UR42, UR7, URZ ;  /* 0x000000072a0872a4 */ /* 0x000fe4000f8e02ff */
[----:B------:R-:W-:Y:S03]  /*5760*/  UISETP.GE.AND UP0, UPT, UR6, UR4, UPT ;  /* 0x000000040600728c */ /* 0x000fe6000bf06270 */
[----:B------:R-:W-:Y:S01]  /*5770*/  UMOV UR4, UR11 ;  /* 0x0000000b00047c82 */ /* 0x000fe20008000000 */
[----:B------:R-:W-:Y:S02]  /*5780*/  UISETP.GE.OR UP0, UPT, UR5, UR8, UP0 ;  /* 0x000000080500728c */ /* 0x000fe40008706670 */
[----:B------:R-:W-:Y:S02]  /*5790*/  USHF.R.U32.HI UR4, URZ, UR41, UR4 ;  /* 0x00000029ff047299 */ /* 0x000fe40008011604 */
[----:B------:R-:W-:Y:S02]  /*57a0*/  UIMAD.WIDE.U32 UR8, UR5, UR40, URZ ;  /* 0x00000028050872a5 */ /* 0x000fe4000f8e00ff */
[----:B------:R-:W-:Y:S02]  /*57b0*/  USEL UR11, UR6, UR4, !UP2 ;  /* 0x00000004060b7287 */ /* 0x000fe4000d000000 */
[----:B------:R-:W-:Y:S02]  /*57c0*/  UIADD3 UR8, UPT, UPT, -UR5, URZ, URZ ;  /* 0x000000ff05087290 */ /* 0x000fe4000fffe1ff */
[----:B------:R-:W-:Y:S01]  /*57d0*/  UIADD3 UR10, UPT, UPT, -UR11, URZ, URZ ;  /* 0x000000ff0b0a7290 */ /* 0x000fe2000fffe1ff */
[----:B------:R-:W-:Y:S01]  /*57e0*/  @!UP0 UMOV UR4, UR9 ;  /* 0x0000000900048c82 */ /* 0x000fe20008000000 */
[----:B------:R-:W-:Y:S02]  /*57f0*/  UIADD3 UR9, UPT, UPT, -UR6, URZ, URZ ;  /* 0x000000ff06097290 */ /* 0x000fe4000fffe1ff */
[----:B------:R-:W-:Y:S02]  /*5800*/  @!UP0 USHF.R.U32.HI UR4, URZ, UR41, UR4 ;  /* 0x00000029ff048299 */ /* 0x000fe40008011604 */
[----:B------:R-:W-:Y:S02]  /*5810*/  UIMAD UR10, UR42, UR10, UR6 ;  /* 0x0000000a2a0a72a4 */ /* 0x000fe4000f8e0206 */
[----:B------:R-:W-:Y:S04]  /*5820*/  @!UP0 USEL UR4, UR5, UR4, !UP2 ;  /* 0x0000000405048287 */ /* 0x000fe8000d000000 */
[----:B------:R-:W-:Y:S02]  /*5830*/  @!UP0 UIMAD UR10, UR7, UR10, UR4 ;  /* 0x0000000a070a82a4 */ /* 0x000fe4000f8e0204 */
[----:B------:R-:W-:Y:S02]  /*5840*/  @!UP0 UIADD3 UR11, UPT, UPT, UR11, -UR4, URZ ;  /* 0x800000040b0b8290 */ /* 0x000fe4000fffe0ff */
[----:B------:R-:W-:Y:S02]  /*5850*/  UIMAD UR7, UR43, UR8, UR38 ;  /* 0x000000082b0772a4 */ /* 0x000fe4000f8e0226 */
[----:B------:R-:W-:Y:S02]  /*5860*/  @!UP0 UIMAD UR6, UR11, UR42, UR5 ;  /* 0x0000002a0b0682a4 */ /* 0x000fe4000f8e0205 */
[----:B------:R-:W-:Y:S01]  /*5870*/  UIMAD UR4, UR54, UR9, UR37 ;  /* 0x00000009360472a4 */ /* 0x000fe2000f8e0225 */
[----:B------:R-:W-:Y:S02]  /*5880*/  @!UP0 UMOV UR5, UR10 ;  /* 0x0000000a00058c82 */ /* 0x000fe40008000000 */
[----:B------:R-:W-:Y:S02]  /*5890*/  UIMAD UR38, UR5, UR43, UR7 ;  /* 0x0000002b052672a4 */ /* 0x000fe4000f8e0207 */
[----:B------:R-:W-:Y:S11]  /*58a0*/  UIMAD UR37, UR6, UR54, UR4 ;  /* 0x00000036062572a4 */ /* 0x000ff6000f8e0204 */
[----:B------:R-:W-:Y:S01]  /*58b0*/  @!UPT UIADD3 URZ, UPT, UPT, URZ, URZ, URZ ;  /* 0x000000fffffff290 */ /* 0x000fe2000fffe0ff */
.L_x_92:
[----:B------:R-:W-:Y:S01]  /*58c0*/  UISETP.NE.AND UP0, UPT, UR39, 0x1, UPT ;  /* 0x000000012700788c */ /* 0x000fe2000bf05270 */
[----:B------:R-:W-:Y:S01]  /*58d0*/  IADD3 R78, PT, PT, R78, 0x1, RZ ;  /* 0x000000014e4e7810 */ /* 0x000fe20007ffe0ff */
[----:B------:R-:W-:Y:S02]  /*58e0*/  USHF.L.U32 UR50, UR16, 0x6, URZ ;  /* 0x0000000610327899 */ /* 0x000fe400080006ff */
[----:B------:R-:W-:Y:S07]  /*58f0*/  USHF.L.U32 UR49, UR20, 0x7, URZ ;  /* 0x0000000714317899 */ /* 0x000fee00080006ff */
[----:B------:R-:W2:Y:S01]  /*5900*/  @!UP0 LDCU.128 UR12, c[0x0][0xb10] ;  /* 0x00016200ff0c87ac */ /* 0x000ea20008000c00 */
[----:B------:R-:W3:Y:S01]  /*5910*/  @!UP0 LDCU UR5, c[0x0][0xb0c] ;  /* 0x00016180ff0587ac */ /* 0x000ee20008000800 */
[----:B------:R-:W4:Y:S01]  /*5920*/  @!UP0 LDCU UR10, c[0x0][0xb20] ;  /* 0x00016400ff0a87ac */ /* 0x000f220008000800 */
[----:B--2---:R-:W-:Y:S02]  /*5930*/  UIMAD.WIDE.U32 UR8, UR38, UR12, URZ ;  /* 0x0000000c260872a5 */ /* 0x004fe4000f8e00ff */
[----:B------:R-:W-:Y:S02]  /*5940*/  UIMAD.WIDE.U32 UR6, UR37, UR15, URZ ;  /* 0x0000000f250672a5 */ /* 0x000fe4000f8e00ff */
[----:B------:R-:W-:Y:S03]  /*5950*/  @!UP0 UISETP.NE.AND UP1, UPT, UR14, 0x1, UPT ;  /* 0x000000010e00888c */ /* 0x000fe6000bf25270 */
[----:B------:R-:W-:Y:S01]  /*5960*/  @!UP0 UMOV UR4, UR9 ;  /* 0x0000000900048c82 */ /* 0x000fe20008000000 */
[----:B---3--:R-:W-:Y:S02]  /*5970*/  @!UP0 UISETP.NE.AND UP2, UPT, UR5, 0x1, UPT ;  /* 0x000000010500888c */ /* 0x008fe4000bf45270 */
[----:B------:R-:W-:Y:S01]  /*5980*/  @!UP0 USHF.R.U32.HI UR4, URZ, UR13, UR4 ;  /* 0x0000000dff048299 */ /* 0x000fe20008011604 */
[----:B------:R-:W-:Y:S02]  /*5990*/  @!UP0 UMOV UR6, UR7 ;  /* 0x0000000700068c82 */ /* 0x000fe40008000000 */
[----:B----4-:R-:W-:Y:S02]  /*59a0*/  @!UP0 USHF.R.U32.HI UR6, URZ, UR10, UR6 ;  /* 0x0000000aff068299 */ /* 0x010fe40008011606 */
[----:B------:R-:W-:Y:S02]  /*59b0*/  @!UP0 USEL UR7, UR38, UR4, !UP2 ;  /* 0x0000000426078287 */ /* 0x000fe4000d000000 */
[----:B------:R-:W-:Y:S04]  /*59c0*/  @!UP0 USEL UR6, UR37, UR6, !UP1 ;  /* 0x0000000625068287 */ /* 0x000fe8000c800000 */
[----:B------:R-:W-:Y:S02]  /*59d0*/  @!UP0 UIADD3 UR4, UPT, UPT, -UR7, UR6, URZ ;  /* 0x0000000607048290 */ /* 0x000fe4000fffe1ff */
[----:B------:R-:W-:Y:S02]  /*59e0*/  @!UP0 UIADD3 UR6, UPT, UPT, UR7, -UR6, URZ ;  /* 0x8000000607068290 */ /* 0x000fe4000fffe0ff */
[----:B------:R-:W-:Y:S02]  /*59f0*/  @!UP0 UIMAD UR38, UR4, UR5, UR38 ;  /* 0x00000005042682a4 */ /* 0x000fe4000f8e0226 */
[----:B------:R-:W-:Y:S02]  /*5a00*/  @!UP0 UIMAD UR37, UR6, UR14, UR37 ;  /* 0x0000000e062582a4 */ /* 0x000fe4000f8e0225 */
[----:B------:R-:W-:Y:S09]  /*5a10*/  ULOP3.LUT UP0, URZ, UR62, 0x1b0, URZ, 0xc0, !UPT ;  /* 0x000001b03eff7892 */ /* 0x000ff2000f80c0ff */
[----:B------:R-:W-:Y:S05]  /*5a20*/  BRA.U !UP0, `(.L_x_93) ;  /* 0x0000000108407547 */ /* 0x000fea000b800000 */
[----:B------:R-:W2:Y:S01]  /*5a30*/  LDCU.64 UR8, c[0x4][0x80] ;  /* 0x01001000ff0877ac */ /* 0x000ea20008000a00 */
[----:B------:R-:W-:Y:S01]  /*5a40*/  MOV R3, 0x0 ;  /* 0x0000000000037802 */ /* 0x000fe20000000f00 */
[----:B------:R-:W-:Y:S02]  /*5a50*/  HFMA2 R12, -RZ, RZ, 0, 5.9604644775390625e-08 ;  /* 0x00000001ff0c7431 */ /* 0x000fe400000001ff */
[----:B------:R-:W-:Y:S02]  /*5a60*/  IMAD.MOV.U32 R8, RZ, RZ, 0x70 ;  /* 0x00000070ff087424 */ /* 0x000fe400078e00ff */
[----:B------:R-:W-:Y:S01]  /*5a70*/  IMAD.MOV.U32 R13, RZ, RZ, RZ ;  /* 0x000000ffff0d7224 */ /* 0x000fe200078e00ff */
[----:B------:R-:W3:Y:S01]  /*5a80*/  LDCU.64 UR6, c[0x4][0x88] ;  /* 0x01001100ff0677ac */ /* 0x000ee20008000a00 */
[----:B------:R-:W4:Y:S01]  /*5a90*/  LDC.64 R2, c[0x4][R3] ;  /* 0x0100000003027b82 */ /* 0x000f220000000a00 */
[----:B------:R-:W1:Y:S01]  /*5aa0*/  LDCU.64 UR4, c[0x4][0x8] ;  /* 0x01000100ff0477ac */ /* 0x000e620008000a00 */
[----:B--2---:R-:W-:Y:S01]  /*5ab0*/  MOV R5, UR9 ;  /* 0x0000000900057c02 */ /* 0x004fe20008000f00 */
[----:B------:R-:W-:Y:S01]  /*5ac0*/  IMAD.U32 R4, RZ, RZ, UR8 ;  /* 0x00000008ff047e24 */ /* 0x000fe2000f8e00ff */
[----:B---3--:R-:W-:Y:S01]  /*5ad0*/  MOV R7, UR7 ;  /* 0x0000000700077c02 */ /* 0x008fe20008000f00 */
[----:B------:R-:W-:Y:S01]  /*5ae0*/  IMAD.U32 R6, RZ, RZ, UR6 ;  /* 0x00000006ff067e24 */ /* 0x000fe2000f8e00ff */
[----:B-1----:R-:W-:Y:S01]  /*5af0*/  MOV R11, UR5 ;  /* 0x00000005000b7c02 */ /* 0x002fe20008000f00 */
[----:B------:R-:W-:Y:S02]  /*5b00*/  IMAD.U32 R10, RZ, RZ, UR4 ;  /* 0x00000004ff0a7e24 */ /* 0x000fe4000f8e00ff */
[----:B------:R-:W-:Y:S07]  /*5b10*/  LEPC R20, `(.L_x_93) ;  /* 0x000000001014794e */ /* 0x000fee0000000000 */
[----:B----45:R-:W-:Y:S05]  /*5b20*/  CALL.ABS.NOINC R2 ;  /* 0x0000000002007343 */ /* 0x030fea0003c00000 */
.L_x_93:
[----:B------:R-:W-:Y:S01]  /*5b30*/  LOP3.LUT P0, RZ, R85, 0x1b0, RZ, 0xc0, !PT ;  /* 0x000001b055ff7812 */ /* 0x000fe2000780c0ff */
[----:B------:R-:W-:Y:S11]  /*5b40*/  BSSY.RECONVERGENT B6, `(.L_x_94) ;  /* 0x0000013000067945 */ /* 0x000ff60003800200 */
[----:B------:R-:W-:Y:S01]  /*5b50*/  @!UPT UIADD3 URZ, UPT, UPT, URZ, URZ, URZ ;  /* 0x000000fffffff290 */ /* 0x000fe2000fffe0ff */
[----:B------:R-:W-:Y:S05]  /*5b60*/  @!P0 BRA `(.L_x_95) ;  /* 0x0000000000408947 */ /* 0x000fea0003800000 */
        /* <DEDUP_REMOVED lines=16> */
.L_x_95:
[----:B------:R-:W-:Y:S05]  /*5c70*/  BSYNC.RECONVERGENT B6 ;  /* 0x0000000000067941 */ /* 0x000fea0003800200 */
.L_x_94:
[----:B------:R-:W-:Y:S01]  /*5c80*/  R2UR UR4, R77 ;  /* 0x000000004d0472ca */ /* 0x000fe200000e0000 */
[----:B------:R-:W-:Y:S01]  /*5c90*/  UISETP.NE.U32.AND UP0, UPT, UR60, URZ, UPT ;  /* 0x000000ff3c00728c */ /* 0x000fe2000bf05070 */
[----:B------:R-:W-:Y:S02]  /*5ca0*/  ISETP.NE.U32.AND P4, PT, R72, RZ, PT ;  /* 0x000000ff4800720c */ /* 0x000fe40003f85070 */
[----:B------:R-:W-:Y:S01]  /*5cb0*/  ISETP.NE.U32.AND P2, PT, RZ, UR56, PT ;  /* 0x00000038ff007c0c */ /* 0x000fe2000bf45070 */
[----:B------:R-:W-:Y:S01]  /*5cc0*/  UISETP.NE.AND.EX UP1, UPT, UR61, URZ, UPT, UP0 ;  /* 0x000000ff3d00728c */ /* 0x000fe2000bf25300 */
[----:B------:R-:W-:Y:S01]  /*5cd0*/  ISETP.NE.AND.EX P4, PT, R73, RZ, PT, P4 ;  /* 0x000000ff4900720c */ /* 0x000fe20003f85340 */
[----:B------:R-:W-:Y:S01]  /*5ce0*/  UPLOP3.LUT UP0, UPT, UPT, UPT, UPT, 0x40, 0x4 ;  /* 0x000000000004789c */ /* 0x000fe20003f0e870 */
[----:B------:R-:W-:Y:S05]  /*5cf0*/  ISETP.NE.AND.EX P2, PT, RZ, UR57, PT, P2 ;  /* 0x00000039ff007c0c */ /* 0x000fea000bf45320 */
[----:B------:R-:W-:Y:S06]  /*5d00*/  UISETP.NE.AND UP2, UPT, UR4, URZ, UPT ;  /* 0x000000ff0400728c */ /* 0x000fec000bf45270 */
[----:B------:R-:W-:Y:S05]  /*5d10*/  PLOP3.LUT P1, PT, PT, PT, UP2, 0x80, 0x8 ;  /* 0x000000000008781c */ /* 0x000fea0003f2f028 */
[----:B------:R-:W-:Y:S06]  /*5d20*/  @UP2 UPLOP3.LUT UP0, UPT, UPT, UPT, UP1, 0x80, 0x8 ;  /* 0x000000000008289c */ /* 0x000fec0003f0f010 */
[----:B------:R-:W-:Y:S01]  /*5d30*/  PLOP3.LUT P0, PT, PT, PT, UP0, 0x80, 0x8 ;  /* 0x000000000008781c */ /* 0x000fe20003f0f008 */
[----:B------:R-:W-:Y:S01]  /*5d40*/  @!UPT UIADD3 URZ, UPT, UPT, URZ, URZ, URZ ;  /* 0x000000fffffff290 */ /* 0x000fe2000fffe0ff */
[----:B------:R-:W-:Y:S11]  /*5d50*/  BRA.U !UP1, `(.L_x_96) ;  /* 0x00000001093c7547 */ /* 0x000ff6000b800000 */
[----:B------:R-:W-:Y:S01]  /*5d60*/  UISETP.NE.U32.AND UP0, UPT, UR56, URZ, UPT ;  /* 0x000000ff3800728c */ /* 0x000fe2000bf05070 */
[----:B-1----:R-:W-:Y:S01]  /*5d70*/  HFMA2 R0, -RZ, RZ, 0, 5.9604644775390625e-08 ;  /* 0x00000001ff007431 */ /* 0x002fe200000001ff */
[----:B------:R-:W1:Y:S01]  /*5d80*/  LDCU.64 UR8, c[0x0][0x358] ;  /* 0x00006b00ff0877ac */ /* 0x000e620008000a00 */
[----:B------:R-:W-:Y:S01]  /*5d90*/  IMAD.MOV.U32 R74, RZ, RZ, 0x1 ;  /* 0x00000001ff4a7424 */ /* 0x000fe200078e00ff */
[----:B------:R-:W-:Y:S06]  /*5da0*/  UISETP.NE.AND.EX UP0, UPT, UR57, URZ, UPT, UP0 ;  /* 0x000000ff3900728c */ /* 0x000fec000bf05300 */
[----:B------:R-:W-:Y:S05]  /*5db0*/  PLOP3.LUT P3, PT, PT, PT, UP0, 0x80, 0x8 ;  /* 0x000000000008781c */ /* 0x000fea0003f6f008 */
[----:B------:R-:W2:Y:S01]  /*5dc0*/  @UP0 LDCU.64 UR4, c[0x0][0x888] ;  /* 0x00011100ff0407ac */ /* 0x000ea20008000a00 */
[----:B------:R-:W-:Y:S07]  /*5dd0*/  @UP0 UIMAD UR6, UR36, UR60, URZ ;  /* 0x0000003c240602a4 */ /* 0x000fee000f8e02ff */
[----:B------:R-:W-:Y:S01]  /*5de0*/  @!P3 PRMT R74, R0, 0x7610, R74 ;  /* 0x00007610004ab816 */ /* 0x000fe2000000004a */
[----:B--2---:R-:W-:Y:S06]  /*5df0*/  @UP0 UIMAD.WIDE UR4, UR6, 0x4, UR4 ;  /* 0x00000004060408a5 */ /* 0x004fec000f8e0204 */
[----:B-----5:R-:W-:Y:S01]  /*5e00*/  IMAD.U32 R40, RZ, RZ, UR4 ;  /* 0x00000004ff287e24 */ /* 0x020fe2000f8e00ff */
[----:B------:R-:W-:Y:S04]  /*5e10*/  MOV R41, UR5 ;  /* 0x0000000500297c02 */ /* 0x000fe80008000f00 */
[----:B------:R-:W2:Y:S01]  /*5e20*/  @!UP0 LDCU UR4, c[0x0][0x880] ;  /* 0x00011000ff0487ac */ /* 0x000ea20008000800 */
[----:B-1----:R3:W5:Y:S02]  /*5e30*/  @P3 LDG.E R40, desc[UR8][R40.64] ;  /* 0x0000000828283981 */ /* 0x002764000c1e1900 */
[----:B--23--:R-:W-:Y:S02]  /*5e40*/  @!P3 IMAD.U32 R40, RZ, RZ, UR4 ;  /* 0x00000004ff28be24 */ /* 0x00cfe4000f8e00ff */
.L_x_96:
[----:B------:R-:W-:Y:S05]  /*5e50*/  @!P4 BRA `(.L_x_97) ;  /* 0x000000000024c947 */ /* 0x000fea0003800000 */
[----:B------:R-:W-:Y:S01]  /*5e60*/  ISETP.NE.U32.AND P3, PT, R70, RZ, PT ;  /* 0x000000ff4600720c */ /* 0x000fe20003f65070 */
[----:B------:R-:W2:Y:S03]  /*5e70*/  LDCU.64 UR4, c[0x0][0x358] ;  /* 0x00006b00ff0477ac */ /* 0x000ea60008000a00 */
[----:B------:R-:W-:Y:S11]  /*5e80*/  ISETP.NE.AND.EX P3, PT, R71, RZ, PT, P3 ;  /* 0x000000ff4700720c */ /* 0x000ff60003f65330 */
[----:B------:R-:W-:Y:S02]  /*5e90*/  @!UPT UIADD3 URZ, UPT, UPT, URZ, URZ, URZ ;  /* 0x000000fffffff290 */ /* 0x000fe4000fffe0ff */
[----:B------:R-:W3:Y:S01]  /*5ea0*/  @P3 LDC.64 R2, c[0x0][0x8a8] ;  /* 0x00022a00ff023b82 */ /* 0x000ee20000000a00 */
[----:B-1----:R-:W-:Y:S04]  /*5eb0*/  @P3 IMAD R0, R72, UR36, RZ ;  /* 0x0000002448003c24 */ /* 0x002fe8000f8e02ff */
[----:B---3--:R-:W-:Y:S05]  /*5ec0*/  @P3 IMAD.WIDE R2, R0, 0x4, R2 ;  /* 0x0000000400023825 */ /* 0x008fea00078e0202 */
[----:B--2--5:R2:W5:Y:S02]  /*5ed0*/  @P3 LDG.E R38, desc[UR4][R2.64] ;  /* 0x0000000402263981 */ /* 0x024564000c1e1900 */
[----:B--2---:R-:W3:Y:S02]  /*5ee0*/  @!P3 LDC R38, c[0x0][0x8a0] ;  /* 0x00022800ff26bb82 */ /* 0x004ee40000000800 */
.L_x_97:
[----:B-----5:R-:W-:Y:S01]  /*5ef0*/  ISETP.NE.AND P4, PT, R40, RZ, PT ;  /* 0x000000ff2800720c */ /* 0x020fe20003f85270 */
[----:B------:R-:W-:Y:S01]  /*5f00*/  BSSY B1, `(.L_x_98) ;  /* 0x0000042000017945 */ /* 0x000fe20003800000 */
[----:B------:R-:W-:Y:S01]  /*5f10*/  SEL R6, RZ, 0xffffffff, P2 ;  /* 0xffffffffff067807 */ /* 0x000fe20001000000 */
[----:B------:R-:W-:Y:S01]  /*5f20*/  IMAD.MOV.U32 R56, RZ, RZ, 0x1 ;  /* 0x00000001ff387424 */ /* 0x000fe200078e00ff */
[----:B------:R-:W-:Y:S02]  /*5f30*/  LOP3.LUT P3, RZ, R74, 0xff, RZ, 0xc0, !PT ;  /* 0x000000ff4aff7812 */ /* 0x000fe4000786c0ff */
[----:B------:R-:W-:Y:S02]  /*5f40*/  CS2R R46, SRZ ;  /* 0x00000000002e7805 */ /* 0x000fe4000001ff00 */
[----:B-1----:R-:W-:Y:S02]  /*5f50*/  @P1 SEL R0, RZ, 0xffffffff, P4 ;  /* 0xffffffffff001807 */ /* 0x002fe40002000000 */
[----:B------:R-:W-:Y:S02]  /*5f60*/  CS2R R44, SRZ ;  /* 0x00000000002c7805 */ /* 0x000fe4000001ff00 */
[----:B------:R-:W-:Y:S02]  /*5f70*/  LEA R3, R81, UR44, 0x3 ;  /* 0x0000002c51037c11 */ /* 0x000fe4000f8e18ff */
[----:B------:R-:W-:Y:S02]  /*5f80*/  CS2R R50, SRZ ;  /* 0x0000000000327805 */ /* 0x000fe4000001ff00 */
[----:B------:R-:W-:Y:S02]  /*5f90*/  @P0 SEL R0, R6, R0, !P3 ;  /* 0x0000000006000207 */ /* 0x000fe40005800000 */
[----:B------:R-:W-:Y:S02]  /*5fa0*/  CS2R R48, SRZ ;  /* 0x0000000000307805 */ /* 0x000fe4000001ff00 */
[----:B------:R-:W-:Y:S02]  /*5fb0*/  LEA R43, R36, UR44, 0x3 ;  /* 0x0000002c242b7c11 */ /* 0x000fe4000f8e18ff */
[----:B------:R-:W-:Y:S02]  /*5fc0*/  @P1 LOP3.LUT R0, R0, 0x1, RZ, 0xc0, !PT ;  /* 0x0000000100001812 */ /* 0x000fe400078ec0ff */
[----:B------:R-:W-:Y:S02]  /*5fd0*/  SHF.L.U32 R4, R83, 0x1f, RZ ;  /* 0x0000001f53047819 */ /* 0x000fe400000006ff */
[----:B------:R-:W-:Y:S02]  /*5fe0*/  ISETP.NE.U32.OR P6, PT, R0, 0x1, !P1 ;  /* 0x000000010000780c */ /* 0x000fe40004fc5470 */
[----:B------:R-:W-:Y:S02]  /*5ff0*/  PLOP3.LUT P2, PT, PT, PT, UP1, 0x80, 0x8 ;  /* 0x000000000008781c */ /* 0x000fe40003f4f018 */
[----:B------:R-:W-:Y:S02]  /*6000*/  LEA.HI R39, R36, R36, RZ, 0x1 ;  /* 0x0000002424277211 */ /* 0x000fe400078f08ff */
[----:B------:R-:W-:Y:S02]  /*6010*/  SEL R5, RZ, 0xffffffff, P4 ;  /* 0xffffffffff057807 */ /* 0x000fe40002000000 */
[----:B------:R-:W-:Y:S05]  /*6020*/  P2R R2, PR, RZ, 0x40 ;  /* 0x00000040ff027803 */ /* 0x000fea0000000000 */
[----:B------:R-:W-:Y:S02]  /*6030*/  @P6 SHF.L.U32 R0, R80, 0x1f, RZ ;  /* 0x0000001f50006819 */ /* 0x000fe400000006ff */
[----:B------:R-:W-:Y:S02]  /*6040*/  @P2 SEL R5, R6, R5, !P3 ;  /* 0x0000000506052207 */ /* 0x000fe40005800000 */
[----:B------:R1:W2:Y:S02]  /*6050*/  @P6 SYNCS.PHASECHK.TRANS64.TRYWAIT P1, [R3+URZ+0x80], R0 ;  /* 0x00008000030065a7 */ /* 0x0002a400080211ff */
[----:B------:R-:W-:Y:S04]  /*6060*/  LOP3.LUT R5, R5, 0x1, RZ, 0xc0, !PT ;  /* 0x0000000105057812 */ /* 0x000fe800078ec0ff */
[----:B------:R-:W-:Y:S04]  /*6070*/  ISETP.NE.U32.AND P5, PT, R5, 0x1, PT ;  /* 0x000000010500780c */ /* 0x000fe80003fa5070 */
[----:B------:R-:W-:Y:S01]  /*6080*/  P2R R57, PR, RZ, 0x20 ;  /* 0x00000020ff397803 */ /* 0x000fe20000000000 */
[----:B------:R4:W3:Y:S01]  /*6090*/  SYNCS.PHASECHK.TRANS64.TRYWAIT P0, [R43+URZ+0xd0], R4 ;  /* 0x0000d0042b0075a7 */ /* 0x0008e200080011ff */
[C---:B-1----:R-:W-:Y:S01]  /*60a0*/  IMAD.SHL.U32 R0, R39.reuse, 0x40, RZ ;  /* 0x0000004027007824 */ /* 0x042fe200078e00ff */
[----:B------:R-:W-:Y:S04]  /*60b0*/  LOP3.LUT R39, R39, 0xffe, RZ, 0xc0, !PT ;  /* 0x00000ffe27277812 */ /* 0x000fe800078ec0ff */
[----:B------:R-:W-:Y:S01]  /*60c0*/  LOP3.LUT R0, R0, 0xffffff80, RZ, 0xc0, !PT ;  /* 0xffffff8000007812 */ /* 0x000fe200078ec0ff */
[----:B------:R-:W-:Y:S04]  /*60d0*/  IMAD.IADD R39, R36, 0x1, -R39 ;  /* 0x0000000124277824 */ /* 0x000fe800078e0a27 */
[----:B------:R-:W-:Y:S04]  /*60e0*/  IMAD.IADD R0, R37, 0x1, R0 ;  /* 0x0000000125007824 */ /* 0x000fe800078e0200 */
[----:B------:R-:W-:Y:S01]  /*60f0*/  IMAD R39, R39, 0x100000, R0 ;  /* 0x0010000027277824 */ /* 0x000fe200078e0200 */
[----:B--2---:R-:W-:Y:S01]  /*6100*/  @P6 SEL R56, RZ, 0x1, !P1 ;  /* 0x00000001ff386807 */ /* 0x004fe20004800000 */
[----:B----4-:R-:W-:Y:S06]  /*6110*/  @!P6 BRA `(.L_x_99) ;  /* 0x000000000080e947 */ /* 0x010fec0003800000 */
[----:B------:R-:W-:Y:S01]  /*6120*/  @P5 IMAD R6, R81, 0x1000, R69 ;  /* 0x0000100051065824 */ /* 0x000fe200078e0245 */
[----:B------:R-:W-:Y:S01]  /*6130*/  ISETP.NE.AND P1, PT, R56, RZ, PT ;  /* 0x000000ff3800720c */ /* 0x000fe20003f25270 */
[----:B------:R-:W-:Y:S01]  /*6140*/  BSSY B0, `(.L_x_100) ;  /* 0x000000b000007945 */ /* 0x000fe20003800000 */
[----:B------:R-:W-:Y:S01]  /*6150*/  CS2R R50, SRZ ;  /* 0x0000000000327805 */ /* 0x000fe2000001ff00 */
[----:B------:R-:W-:Y:S01]  /*6160*/  @P5 VIADD R5, R6, UR44 ;  /* 0x0000002c06055c36 */ /* 0x000fe20008000000 */
[----:B------:R-:W-:Y:S02]  /*6170*/  CS2R R48, SRZ ;  /* 0x0000000000307805 */ /* 0x000fe4000001ff00 */
[----:B------:R-:W-:Y:S02]  /*6180*/  CS2R R46, SRZ ;  /* 0x00000000002e7805 */ /* 0x000fe4000001ff00 */
[----:B------:R-:W-:Y:S01]  /*6190*/  CS2R R44, SRZ ;  /* 0x00000000002c7805 */ /* 0x000fe2000001ff00 */
[----:B------:R-:W-:Y:S04]  /*61a0*/  @P5 IMAD R5, R84, -0x10, R5 ;  /* 0xfffffff054055824 */ /* 0x000fe800078e0205 */
[----:B------:R-:W-:Y:S05]  /*61b0*/  @P1 BRA `(.L_x_101) ;  /* 0x00000000000c1947 */ /* 0x000fea0003800000 */
[----:B------:R-:W-:Y:S04]  /*61c0*/  SHF.L.U32 R0, R80, 0x1f, RZ ;  /* 0x0000001f50007819 */ /* 0x000fe800000006ff */
[----:B------:R-:W1:Y:S02]  /*61d0*/  SYNCS.PHASECHK.TRANS64.TRYWAIT P1, [R3+URZ+0x80], R0 ;  /* 0x00008000030075a7 */ /* 0x000e6400080211ff */
[----:B-1----:R-:W-:Y:S05]  /*61e0*/  @!P1 BRA `(.L_x_102) ;  /* 0x0000002400789947 */ /* 0x002fea0003800000 */
.L_x_101:
[----:B------:R-:W-:Y:S05]  /*61f0*/  BSYNC B0 ;  /* 0x0000000000007941 */ /* 0x000fea0003800000 */
.L_x_100:
[----:B------:R-:W-:Y:S01]  /*6200*/  ISETP.NE.AND P1, PT, R57, RZ, PT ;  /* 0x000000ff3900720c */ /* 0x000fe20003f25270 */
[----:B-1----:R-:W-:Y:S02]  /*6210*/  VIADD R3, R3, 0x90 ;  /* 0x0000009003037836 */ /* 0x002fe40000000000 */
[----:B------:R-:W-:Y:S02]  /*6220*/  IMAD.U32 R0, RZ, RZ, UR45 ;  /* 0x0000002dff007e24 */ /* 0x000fe4000f8e00ff */
[----:B------:R-:W-:Y:S03]  /*6230*/  VIADD R81, R81, 0x1 ;  /* 0x0000000151517836 */ /* 0x000fe60000000000 */
[----:B------:R-:W-:Y:S05]  /*6240*/  PRMT R0, R0, 0x654, R3 ;  /* 0x0000065400007816 */ /* 0x000fea0000000003 */
[----:B------:R1:W2:Y:S04]  /*6250*/  @P1 LDS.128 R48, [R6+UR44+0x200] ;  /* 0x0002002c06301984 */ /* 0x0002a80008000c00 */
[----:B------:R1:W4:Y:S01]  /*6260*/  @P1 LDS.128 R44, [R5+0x210] ;  /* 0x00021000052c1984 */ /* 0x0003220000000c00 */
[C---:B------:R-:W-:Y:S01]  /*6270*/  ISETP.NE.AND P1, PT, R81.reuse, 0x2, PT ;  /* 0x000000025100780c */ /* 0x040fe20003f25270 */
[----:B------:R-:W-:Y:S01]  /*6280*/  @!PT LDS RZ, [RZ] ;  /* 0x00000000fffff984 */ /* 0x000fe20000000800 */
[----:B------:R-:W-:Y:S01]  /*6290*/  @!PT LDS RZ, [RZ] ;  /* 0x00000000fffff984 */ /* 0x000fe20000000800 */
[----:B------:R-:W-:Y:S01]  /*62a0*/  @!PT LDS RZ, [RZ] ;  /* 0x00000000fffff984 */ /* 0x000fe20000000800 */
[----:B------:R-:W-:Y:S01]  /*62b0*/  @!PT LDS RZ, [RZ] ;  /* 0x00000000fffff984 */ /* 0x000fe20000000800 */
[----:B------:R5:W-:Y:S06]  /*62c0*/  MEMBAR.ALL.CTA ;  /* 0x0000000000007992 */ /* 0x000bec0000008000 */
[----:B-----5:R-:W5:Y:S01]  /*62d0*/  FENCE.VIEW.ASYNC.S ;  /* 0x00000000000073c6 */ /* 0x020f620000000000 */
[----:B------:R-:W-:Y:S01]  /*62e0*/  SEL R81, R81, RZ, P1 ;  /* 0x000000ff51517207 */ /* 0x000fe20000800000 */
[----:B-----5:R5:W-:Y:S02]  /*62f0*/  SYNCS.ARRIVE.TRANS64.RED.A1T0 RZ, [R0+URZ], RZ ;  /* 0x000000ff00ff79a7 */ /* 0x020be400081004ff */
[----:B-----5:R-:W-:Y:S04]  /*6300*/  SEL R0, RZ, 0x1, P1 ;  /* 0x00000001ff007807 */ /* 0x020fe80000800000 */
[----:B-12---:R-:W-:Y:S02]  /*6310*/  LOP3.LUT R80, R80, R0, RZ, 0x3c, !PT ;  /* 0x0000000050507212 */ /* 0x006fe400078e3cff */
.L_x_99:
[----:B------:R-:W-:Y:S05]  /*6320*/  BSYNC B1 ;  /* 0x0000000000017941 */ /* 0x000fea0003800000 */
.L_x_98:
[----:B------:R-:W-:Y:S04]  /*6330*/  SHF.R.U32.HI R0, RZ, 0x15, R39 ;  /* 0x00000015ff007819 */ /* 0x000fe80000011627 */
[----:B------:R-:W-:Y:S01]  /*6340*/  LOP3.LUT P1, RZ, R0, 0x3, R75, 0x48, !PT ;  /* 0x0000000300ff7812 */ /* 0x000fe2000782484b */
[----:B------:R-:W-:Y:S01]  /*6350*/  @!UPT UIADD3 URZ, UPT, UPT, URZ, URZ, URZ ;  /* 0x000000fffffff290 */ /* 0x000fe2000fffe0ff */
[----:B---3--:R-:W-:Y:S11]  /*6360*/  @P0 BRA `(.L_x_103) ;  /* 0x0000000000080947 */ /* 0x008ff60003800000 */
[----:B------:R-:W1:Y:S02]  /*6370*/  SYNCS.PHASECHK.TRANS64.TRYWAIT P0, [R43+URZ+0xd0], R4 ;  /* 0x0000d0042b0075a7 */ /* 0x000e6400080011ff */
[----:B-1----:R-:W-:Y:S05]  /*6380*/  @!P0 BRA `(.L_x_104) ;  /* 0x0000002400248947 */ /* 0x002fea0003800000 */
.L_x_103:
        /* <DEDUP_REMOVED lines=8> */
[----:B------:R-:W5:Y:S01]  /*6410*/  LDCU.64 UR4, c[0x4][0x10] ;  /* 0x01000200ff0477ac */ /* 0x000f620008000a00 */
[----:B--2---:R-:W-:Y:S01]  /*6420*/  MOV R5, UR9 ;  /* 0x0000000900057c02 */ /* 0x004fe20008000f00 */
[----:B-1----:R-:W-:Y:S01]  /*6430*/  IMAD.U32 R4, RZ, RZ, UR8 ;  /* 0x00000008ff047e24 */ /* 0x002fe2000f8e00ff */
[----:B---3--:R-:W-:Y:S01]  /*6440*/  MOV R7, UR7 ;  /* 0x0000000700077c02 */ /* 0x008fe20008000f00 */
[----:B------:R-:W-:Y:S01]  /*6450*/  IMAD.U32 R6, RZ, RZ, UR6 ;  /* 0x00000006ff067e24 */ /* 0x000fe2000f8e00ff */
[----:B-----5:R-:W-:Y:S01]  /*6460*/  MOV R11, UR5 ;  /* 0x00000005000b7c02 */ /* 0x020fe20008000f00 */
[----:B------:R-:W-:Y:S02]  /*6470*/  IMAD.U32 R10, RZ, RZ, UR4 ;  /* 0x00000004ff0a7e24 */ /* 0x000fe4000f8e00ff */
[----:B------:R-:W-:Y:S07]  /*6480*/  LEPC R20, `(.L_x_105) ;  /* 0x000000001014794e */ /* 0x000fee0000000000 */
[----:B----4-:R-:W-:Y:S05]  /*6490*/  CALL.ABS.NOINC R14 ;  /* 0x000000000e007343 */ /* 0x010fea0003c00000 */
.L_x_105:
[----:B------:R-:W-:Y:S05]  /*64a0*/  WARPSYNC.ALL ;  /* 0x0000000000007948 */ /* 0x000fea0003800000 */
[----:B------:R-:W-:Y:S01]  /*64b0*/  R2UR UR4, R39 ;  /* 0x00000000270472ca */ /* 0x000fe200000e0000 */
[----:B------:R-:W-:Y:S01]  /*64c0*/  BSSY.RECONVERGENT B0, `(.L_x_106) ;  /* 0x00000a0000007945 */ /* 0x000fe20003800200 */
[----:B------:R-:W-:Y:S02]  /*64d0*/  ISETP.NE.AND P6, PT, R2, RZ, PT ;  /* 0x000000ff0200720c */ /* 0x000fe40003fc5270 */
[C---:B------:R-:W-:Y:S02]  /*64e0*/  SHF.L.U32 R2, R48.reuse, 0x10, RZ ;  /* 0x0000001030027819 */ /* 0x040fe400000006ff */
[C---:B------:R-:W-:Y:S02]  /*64f0*/  PRMT R3, R48.reuse, 0x8880, RZ ;  /* 0x0000888030037816 */ /* 0x040fe400000000ff */
[----:B------:R-:W-:Y:S02]  /*6500*/  SHF.L.U32 R41, R48, 0x8, RZ ;  /* 0x0000000830297819 */ /* 0x000fe400000006ff */
[----:B------:R-:W-:Y:S02]  /*6510*/  SHF.L.U32 R42, R49, 0x10, RZ ;  /* 0x00000010312a7819 */ /* 0x000fe400000006ff */
[----:B------:R-:W-:Y:S01]  /*6520*/  ISETP.NE.AND P0, PT, R86, RZ, PT ;  /* 0x000000ff5600720c */ /* 0x000fe20003f05270 */
[----:B-1----:R-:W-:Y:S01]  /*6530*/  LDTM.16dp32bit_t0_t15.x32 R4, tmem[UR4] ;  /* 0x00000004000479ee */ /* 0x002fe20008a80000 */
[----:B------:R-:W1:Y:S01]  /*6540*/  LDTM.16dp32bit_t16_t31.x32 R4, tmem[UR4+0x20] ;  /* 0x00002004000479ee */ /* 0x000e620008aa0000 */
[----:B------:R-:W-:Y:S01]  /*6550*/  SHF.R.S32.HI R42, RZ, 0x18, R42 ;  /* 0x00000018ff2a7819 */ /* 0x000fe2000001142a */
[C---:B-1----:R-:W-:Y:S01]  /*6560*/  IMAD R0, R38.reuse, R4, RZ ;  /* 0x0000000426007224 */ /* 0x042fe200078e02ff */
[----:B------:R-:W-:Y:S01]  /*6570*/  SHF.R.S32.HI R4, RZ, 0x18, R2 ;  /* 0x00000018ff047819 */ /* 0x000fe20000011402 */
[C---:B------:R-:W-:Y:S01]  /*6580*/  IMAD R2, R38.reuse, R5, RZ ;  /* 0x0000000526027224 */ /* 0x040fe200078e02ff */
[----:B------:R-:W-:Y:S01]  /*6590*/  SHF.R.S32.HI R5, RZ, 0x18, R41 ;  /* 0x00000018ff057819 */ /* 0x000fe20000011429 */
[----:B------:R-:W-:Y:S01]  /*65a0*/  IMAD R0, R3, R40, R0 ;  /* 0x0000002803007224 */ /* 0x000fe200078e0200 */
[----:B------:R-:W-:Y:S01]  /*65b0*/  PRMT R41, R49, 0x8880, RZ ;  /* 0x0000888031297816 */ /* 0x000fe200000000ff */
[----:B------:R-:W-:Y:S02]  /*65c0*/  IMAD R3, R38, R6, RZ ;  /* 0x0000000626037224 */ /* 0x000fe400078e02ff */
[-C--:B------:R-:W-:Y:S01]  /*65d0*/  IMAD R2, R4, R40.reuse, R2 ;  /* 0x0000002804027224 */ /* 0x080fe200078e0202 */
[----:B------:R-:W-:Y:S01]  /*65e0*/  SHF.R.S32.HI R4, RZ, 0x18, R48 ;  /* 0x00000018ff047819 */ /* 0x000fe20000011430 */
[----:B------:R-:W-:Y:S02]  /*65f0*/  IMAD R7, R38, R7, RZ ;  /* 0x0000000726077224 */ /* 0x000fe400078e02ff */
[-C--:B------:R-:W-:Y:S02]  /*6600*/  IMAD R3, R5, R40.reuse, R3 ;  /* 0x0000002805037224 */ /* 0x080fe400078e0203 */
[----:B------:R-:W-:Y:S02]  /*6610*/  IMAD R7, R4, R40, R7 ;  /* 0x0000002804077224 */ /* 0x000fe400078e0207 */
[C---:B------:R-:W-:Y:S02]  /*6620*/  IMAD R6, R38.reuse, R11, RZ ;  /* 0x0000000b26067224 */ /* 0x040fe400078e02ff */
[C---:B------:R-:W-:Y:S01]  /*6630*/  IMAD R11, R38.reuse, R16, RZ ;  /* 0x00000010260b7224 */ /* 0x040fe200078e02ff */
[----:B------:R-:W-:Y:S01]  /*6640*/  I2IP.S8.S32.SAT R52, R7, R3, RZ ;  /* 0x0000000307347239 */ /* 0x000fe200000014ff */
[C---:B------:R-:W-:Y:S02]  /*6650*/  IMAD R16, R38.reuse, R21, RZ ;  /* 0x0000001526107224 */ /* 0x040fe400078e02ff */
[----:B------:R-:W-:Y:S01]  /*6660*/  IMAD R21, R38, R26, RZ ;  /* 0x0000001a26157224 */ /* 0x000fe200078e02ff */
[----:B------:R-:W-:Y:S01]  /*6670*/  I2IP.S8.S32.SAT R52, R2, R0, R52 ;  /* 0x0000000002347239 */ /* 0x000fe20000001434 */
[C---:B------:R-:W-:Y:S01]  /*6680*/  IMAD R26, R38.reuse, R31, RZ ;  /* 0x0000001f261a7224 */ /* 0x040fe200078e02ff */
[----:B------:R-:W-:Y:S01]  /*6690*/  SHF.R.S32.HI R2, RZ, 0x18, R49 ;  /* 0x00000018ff027819 */ /* 0x000fe20000011431 */
[C---:B------:R-:W-:Y:S02]  /*66a0*/  IMAD R3, R38.reuse, R8, RZ ;  /* 0x0000000826037224 */ /* 0x040fe400078e02ff */
[----:B------:R-:W-:Y:S02]  /*66b0*/  IMAD.SHL.U32 R31, R49, 0x100, RZ ;  /* 0x00000100311f7824 */ /* 0x000fe400078e00ff */
[C---:B------:R-:W-:Y:S02]  /*66c0*/  IMAD R8, R38.reuse, R13, RZ ;  /* 0x0000000d26087224 */ /* 0x040fe400078e02ff */
[C---:B------:R-:W-:Y:S01]  /*66d0*/  IMAD R13, R38.reuse, R18, RZ ;  /* 0x00000012260d7224 */ /* 0x040fe200078e02ff */
[----:B------:R-:W-:Y:S01]  /*66e0*/  SHF.R.S32.HI R0, RZ, 0x18, R31 ;  /* 0x00000018ff007819 */ /* 0x000fe2000001141f */
[----:B------:R-:W-:Y:S01]  /*66f0*/  IMAD R18, R38, R23, RZ ;  /* 0x0000001726127224 */ /* 0x000fe200078e02ff */
[----:B------:R-:W-:Y:S01]  /*6700*/  SHF.L.U32 R31, R50, 0x10, RZ ;  /* 0x00000010321f7819 */ /* 0x000fe200000006ff */
[C---:B------:R-:W-:Y:S02]  /*6710*/  IMAD R4, R38.reuse, R9, RZ ;  /* 0x0000000926047224 */ /* 0x040fe400078e02ff */
[C---:B------:R-:W-:Y:S01]  /*6720*/  IMAD R23, R38.reuse, R28, RZ ;  /* 0x0000001c26177224 */ /* 0x040fe200078e02ff */
[----:B------:R-:W-:Y:S01]  /*6730*/  SHF.R.S32.HI R31, RZ, 0x18, R31 ;  /* 0x00000018ff1f7819 */ /* 0x000fe2000001141f */
[C---:B------:R-:W-:Y:S02]  /*6740*/  IMAD R7, R38.reuse, R12, RZ ;  /* 0x0000000c26077224 */ /* 0x040fe400078e02ff */
[----:B------:R-:W-:Y:S01]  /*6750*/  IMAD R28, R38, R33, RZ ;  /* 0x00000021261c7224 */ /* 0x000fe200078e02ff */
[----:B------:R-:W-:Y:S01]  /*6760*/  PRMT R33, R50, 0x8880, RZ ;  /* 0x0000888032217816 */ /* 0x000fe200000000ff */
[----:B------:R-:W-:Y:S02]  /*6770*/  IMAD R3, R41, R40, R3 ;  /* 0x0000002829037224 */ /* 0x000fe400078e0203 */
[C---:B------:R-:W-:Y:S02]  /*6780*/  IMAD R12, R38.reuse, R17, RZ ;  /* 0x00000011260c7224 */ /* 0x040fe400078e02ff */
[C---:B------:R-:W-:Y:S02]  /*6790*/  IMAD R5, R38.reuse, R10, RZ ;  /* 0x0000000a26057224 */ /* 0x040fe400078e02ff */
[----:B------:R-:W-:Y:S02]  /*67a0*/  IMAD R17, R38, R22, RZ ;  /* 0x0000001626117224 */ /* 0x000fe400078e02ff */
[----:B------:R-:W-:Y:S02]  /*67b0*/  IMAD R4, R42, R40, R4 ;  /* 0x000000282a047224 */ /* 0x000fe400078e0204 */
[C---:B------:R-:W-:Y:S02]  /*67c0*/  IMAD R22, R38.reuse, R27, RZ ;  /* 0x0000001b26167224 */ /* 0x040fe400078e02ff */
[----:B------:R-:W-:Y:S01]  /*67d0*/  IMAD R27, R38, R32, RZ ;  /* 0x00000020261b7224 */ /* 0x000fe200078e02ff */
[----:B------:R-:W-:Y:S01]  /*67e0*/  SHF.L.U32 R32, R50, 0x8, RZ ;  /* 0x0000000832207819 */ /* 0x000fe200000006ff */
[-C--:B------:R-:W-:Y:S02]  /*67f0*/  IMAD R5, R0, R40.reuse, R5 ;  /* 0x0000002800057224 */ /* 0x080fe400078e0205 */
[----:B------:R-:W-:Y:S01]  /*6800*/  IMAD.MOV.U32 R0, RZ, RZ, R33 ;  /* 0x000000ffff007224 */ /* 0x000fe200078e0021 */
[----:B------:R-:W-:Y:S01]  /*6810*/  SHF.R.S32.HI R32, RZ, 0x18, R32 ;  /* 0x00000018ff207819 */ /* 0x000fe20000011420 */
[-C--:B------:R-:W-:Y:S01]  /*6820*/  IMAD R6, R2, R40.reuse, R6 ;  /* 0x0000002802067224 */ /* 0x080fe200078e0206 */
[----:B------:R-:W-:Y:S01]  /*6830*/  SHF.R.S32.HI R2, RZ, 0x18, R50 ;  /* 0x00000018ff027819 */ /* 0x000fe20000011432 */
[----:B------:R-:W-:Y:S01]  /*6840*/  IMAD R7, R0, R40, R7 ;  /* 0x0000002800077224 */ /* 0x000fe200078e0207 */
[----:B------:R-:W-:Y:S01]  /*6850*/  PRMT R0, R51, 0x8880, RZ ;  /* 0x0000888033007816 */ /* 0x000fe200000000ff */
[----:B------:R-:W-:Y:S01]  /*6860*/  IMAD R9, R38, R14, RZ ;  /* 0x0000000e26097224 */ /* 0x000fe200078e02ff */
[----:B------:R-:W-:Y:S01]  /*6870*/  I2IP.S8.S32.SAT R6, R6, R5, RZ ;  /* 0x0000000506067239 */ /* 0x000fe200000014ff */
[-C--:B------:R-:W-:Y:S01]  /*6880*/  IMAD R8, R31, R40.reuse, R8 ;  /* 0x000000281f087224 */ /* 0x080fe200078e0208 */
[C---:B------:R-:W-:Y:S01]  /*6890*/  SHF.L.U32 R31, R51.reuse, 0x8, RZ ;  /* 0x00000008331f7819 */ /* 0x040fe200000006ff */
[----:B------:R-:W-:Y:S01]  /*68a0*/  IMAD R10, R38, R15, RZ ;  /* 0x0000000f260a7224 */ /* 0x000fe200078e02ff */
[----:B------:R-:W-:Y:S01]  /*68b0*/  I2IP.S8.S32.SAT R53, R4, R3, R6 ;  /* 0x0000000304357239 */ /* 0x000fe20000001406 */
[-C--:B------:R-:W-:Y:S01]  /*68c0*/  IMAD R9, R32, R40.reuse, R9 ;  /* 0x0000002820097224 */ /* 0x080fe200078e0209 */
[----:B------:R-:W-:Y:S01]  /*68d0*/  SHF.R.S32.HI R5, RZ, 0x18, R31 ;  /* 0x00000018ff057819 */ /* 0x000fe2000001141f */
[-C--:B------:R-:W-:Y:S01]  /*68e0*/  IMAD R10, R2, R40.reuse, R10 ;  /* 0x00000028020a7224 */ /* 0x080fe200078e020a */
[----:B------:R-:W-:Y:S01]  /*68f0*/  SHF.L.U32 R2, R51, 0x10, RZ ;  /* 0x0000001033027819 */ /* 0x000fe200000006ff */
[----:B------:R-:W-:Y:S01]  /*6900*/  IMAD R11, R0, R40, R11 ;  /* 0x00000028000b7224 */ /* 0x000fe200078e020b */
[----:B------:R-:W-:Y:S01]  /*6910*/  SHF.R.S32.HI R0, RZ, 0x18, R51 ;  /* 0x00000018ff007819 */ /* 0x000fe20000011433 */
[C---:B------:R-:W-:Y:S01]  /*6920*/  IMAD R15, R38.reuse, R20, RZ ;  /* 0x00000014260f7224 */ /* 0x040fe200078e02ff */
[----:B------:R-:W-:Y:S01]  /*6930*/  SHF.R.S32.HI R2, RZ, 0x18, R2 ;  /* 0x00000018ff027819 */ /* 0x000fe20000011402 */
[C---:B------:R-:W-:Y:S01]  /*6940*/  IMAD R14, R38.reuse, R19, RZ ;  /* 0x00000013260e7224 */ /* 0x040fe200078e02ff */
[C---:B----4-:R-:W-:Y:S01]  /*6950*/  SHF.L.U32 R4, R45.reuse, 0x10, RZ ;  /* 0x000000102d047819 */ /* 0x050fe200000006ff */
[----:B------:R-:W-:Y:S01]  /*6960*/  IMAD R19, R38, R24, RZ ;  /* 0x0000001826137224 */ /* 0x000fe200078e02ff */
[----:B------:R-:W-:Y:S01]  /*6970*/  PRMT R3, R45, 0x8880, RZ ;  /* 0x000088802d037816 */ /* 0x000fe200000000ff */
[-C--:B------:R-:W-:Y:S01]  /*6980*/  IMAD R12, R2, R40.reuse, R12 ;  /* 0x00000028020c7224 */ /* 0x080fe200078e020c */
[----:B------:R-:W-:Y:S01]  /*6990*/  PRMT R2, R44, 0x8880, RZ ;  /* 0x000088802c027816 */ /* 0x000fe200000000ff */
[-C--:B------:R-:W-:Y:S01]  /*69a0*/  IMAD R13, R5, R40.reuse, R13 ;  /* 0x00000028050d7224 */ /* 0x080fe200078e020d */
[----:B------:R-:W-:Y:S01]  /*69b0*/  SHF.R.S32.HI R4, RZ, 0x18, R4 ;  /* 0x00000018ff047819 */ /* 0x000fe20000011404 */
[----:B------:R-:W-:Y:S01]  /*69c0*/  IMAD R14, R0, R40, R14 ;  /* 0x00000028000e7224 */ /* 0x000fe200078e020e */
[----:B------:R-:W-:Y:S01]  /*69d0*/  MOV R0, R2 ;  /* 0x0000000200007202 */ /* 0x000fe20000000f00 */
[----:B------:R-:W-:Y:S01]  /*69e0*/  IMAD.U32 R5, R44, 0x10000, RZ ;  /* 0x000100002c057824 */ /* 0x000fe200078e00ff */
[----:B------:R-:W-:Y:S01]  /*69f0*/  I2IP.S8.S32.SAT R9, R10, R9, RZ ;  /* 0x000000090a097239 */ /* 0x000fe200000014ff */
[----:B------:R-:W-:Y:S01]  /*6a00*/  IMAD R20, R38, R25, RZ ;  /* 0x0000001926147224 */ /* 0x000fe200078e02ff */
[----:B------:R-:W-:Y:S01]  /*6a10*/  I2IP.S8.S32.SAT R13, R14, R13, RZ ;  /* 0x0000000d0e0d7239 */ /* 0x000fe200000014ff */
[----:B------:R-:W-:Y:S01]  /*6a20*/  IMAD R15, R0, R40, R15 ;  /* 0x00000028000f7224 */ /* 0x000fe200078e020f */
[----:B------:R-:W-:Y:S01]  /*6a30*/  SHF.R.S32.HI R2, RZ, 0x18, R5 ;  /* 0x00000018ff027819 */ /* 0x000fe20000011405 */
[----:B------:R-:W-:Y:S01]  /*6a40*/  IMAD R24, R38, R29, RZ ;  /* 0x0000001d26187224 */ /* 0x000fe200078e02ff */
[----:B------:R-:W-:Y:S01]  /*6a50*/  SHF.L.U32 R0, R44, 0x8, RZ ;  /* 0x000000082c007819 */ /* 0x000fe200000006ff */
[----:B------:R-:W-:Y:S01]  /*6a60*/  IMAD R25, R38, R30, RZ ;  /* 0x0000001e26197224 */ /* 0x000fe200078e02ff */
[----:B------:R-:W-:Y:S01]  /*6a70*/  I2IP.S8.S32.SAT R54, R8, R7, R9 ;  /* 0x0000000708367239 */ /* 0x000fe20000001409 */
[----:B------:R-:W-:Y:S01]  /*6a80*/  IMAD R16, R2, R40, R16 ;  /* 0x0000002802107224 */ /* 0x000fe200078e0210 */
[----:B------:R-:W-:Y:S01]  /*6a90*/  SHF.R.S32.HI R0, RZ, 0x18, R0 ;  /* 0x00000018ff007819 */ /* 0x000fe20000011400 */
[----:B------:R-:W-:Y:S01]  /*6aa0*/  IMAD R29, R38, R34, RZ ;  /* 0x00000022261d7224 */ /* 0x000fe200078e02ff */
[----:B------:R-:W-:Y:S01]  /*6ab0*/  SHF.R.S32.HI R2, RZ, 0x18, R44 ;  /* 0x00000018ff027819 */ /* 0x000fe2000001142c */
[----:B------:R-:W-:Y:S01]  /*6ac0*/  IMAD.SHL.U32 R5, R45, 0x100, RZ ;  /* 0x000001002d057824 */ /* 0x000fe200078e00ff */
[----:B------:R-:W-:Y:S01]  /*6ad0*/  I2IP.S8.S32.SAT R55, R12, R11, R13 ;  /* 0x0000000b0c377239 */ /* 0x000fe2000000140d */
[-C--:B------:R-:W-:Y:S02]  /*6ae0*/  IMAD R17, R0, R40.reuse, R17 ;  /* 0x0000002800117224 */ /* 0x080fe400078e0211 */
[-C--:B------:R-:W-:Y:S01]  /*6af0*/  IMAD R18, R2, R40.reuse, R18 ;  /* 0x0000002802127224 */ /* 0x080fe200078e0212 */
[----:B------:R-:W-:Y:S01]  /*6b00*/  SHF.R.S32.HI R0, RZ, 0x18, R5 ;  /* 0x00000018ff007819 */ /* 0x000fe20000011405 */
[-C--:B------:R-:W-:Y:S01]  /*6b10*/  IMAD R19, R3, R40.reuse, R19 ;  /* 0x0000002803137224 */ /* 0x080fe200078e0213 */
[----:B------:R-:W-:Y:S01]  /*6b20*/  SHF.R.S32.HI R2, RZ, 0x18, R45 ;  /* 0x00000018ff027819 */ /* 0x000fe2000001142d */
[-C--:B------:R-:W-:Y:S01]  /*6b30*/  IMAD R20, R4, R40.reuse, R20 ;  /* 0x0000002804147224 */ /* 0x080fe200078e0214 */
[----:B------:R-:W-:Y:S01]  /*6b40*/  SHF.L.U32 R4, R46, 0x10, RZ ;  /* 0x000000102e047819 */ /* 0x000fe200000006ff */
[-C--:B------:R-:W-:Y:S01]  /*6b50*/  IMAD R21, R0, R40.reuse, R21 ;  /* 0x0000002800157224 */ /* 0x080fe200078e0215 */
[C---:B------:R-:W-:Y:S01]  /*6b60*/  PRMT R0, R46.reuse, 0x8880, RZ ;  /* 0x000088802e007816 */ /* 0x040fe200000000ff */
[----:B------:R1:W-:Y:S01]  /*6b70*/  STS.128 [R69+UR44+0x2200], R52 ;  /* 0x0022003445007988 */ /* 0x0003e20008000c2c */
[----:B------:R-:W-:Y:S01]  /*6b80*/  SHF.L.U32 R3, R46, 0x8, RZ ;  /* 0x000000082e037819 */ /* 0x000fe200000006ff */
[-C--:B------:R-:W-:Y:S01]  /*6b90*/  IMAD R22, R2, R40.reuse, R22 ;  /* 0x0000002802167224 */ /* 0x080fe200078e0216 */
[----:B------:R-:W-:Y:S01]  /*6ba0*/  SHF.R.S32.HI R2, RZ, 0x18, R4 ;  /* 0x00000018ff027819 */ /* 0x000fe20000011404 */
[-C--:B------:R-:W-:Y:S01]  /*6bb0*/  IMAD R23, R0, R40.reuse, R23 ;  /* 0x0000002800177224 */ /* 0x080fe200078e0217 */
[----:B------:R-:W-:Y:S01]  /*6bc0*/  SHF.R.S32.HI R3, RZ, 0x18, R3 ;  /* 0x00000018ff037819 */ /* 0x000fe20000011403 */
[----:B------:R-:W-:Y:S01]  /*6bd0*/  IMAD R30, R38, R35, RZ ;  /* 0x00000023261e7224 */ /* 0x000fe200078e02ff */
[----:B------:R-:W-:Y:S01]  /*6be0*/  SHF.R.S32.HI R0, RZ, 0x18, R46 ;  /* 0x00000018ff007819 */ /* 0x000fe2000001142e */
[-C--:B------:R-:W-:Y:S01]  /*6bf0*/  IMAD R24, R2, R40.reuse, R24 ;  /* 0x0000002802187224 */ /* 0x080fe200078e0218 */
[----:B------:R-:W-:Y:S01]  /*6c00*/  PRMT R2, R47, 0x8880, RZ ;  /* 0x000088802f027816 */ /* 0x000fe200000000ff */
[-C--:B------:R-:W-:Y:S01]  /*6c10*/  IMAD R25, R3, R40.reuse, R25 ;  /* 0x0000002803197224 */ /* 0x080fe200078e0219 */
[C---:B------:R-:W-:Y:S01]  /*6c20*/  SHF.L.U32 R3, R47.reuse, 0x10, RZ ;  /* 0x000000102f037819 */ /* 0x040fe200000006ff */
[----:B------:R-:W-:Y:S01]  /*6c30*/  IMAD.SHL.U32 R4, R47, 0x100, RZ ;  /* 0x000001002f047824 */ /* 0x000fe200078e00ff */
[----:B------:R-:W-:Y:S01]  /*6c40*/  SHF.R.S32.HI R5, RZ, 0x18, R47 ;  /* 0x00000018ff057819 */ /* 0x000fe2000001142f */
[-C--:B------:R-:W-:Y:S01]  /*6c50*/  IMAD R26, R0, R40.reuse, R26 ;  /* 0x00000028001a7224 */ /* 0x080fe200078e021a */
[----:B------:R-:W-:Y:S01]  /*6c60*/  SHF.R.S32.HI R3, RZ, 0x18, R3 ;  /* 0x00000018ff037819 */ /* 0x000fe20000011403 */
[-C--:B------:R-:W-:Y:S01]  /*6c70*/  IMAD R27, R2, R40.reuse, R27 ;  /* 0x00000028021b7224 */ /* 0x080fe200078e021b */
[----:B------:R-:W-:Y:S02]  /*6c80*/  SHF.R.S32.HI R4, RZ, 0x18, R4 ;  /* 0x00000018ff047819 */ /* 0x000fe40000011404 */
[----:B------:R-:W-:Y:S01]  /*6c90*/  I2IP.S8.S32.SAT R17, R18, R17, RZ ;  /* 0x0000001112117239 */ /* 0x000fe200000014ff */
[-C--:B------:R-:W-:Y:S01]  /*6ca0*/  IMAD R28, R3, R40.reuse, R28 ;  /* 0x00000028031c7224 */ /* 0x080fe200078e021c */
[----:B------:R-:W-:Y:S01]  /*6cb0*/  I2IP.S8.S32.SAT R21, R22, R21, RZ ;  /* 0x0000001516157239 */ /* 0x000fe200000014ff */
[-C--:B------:R-:W-:Y:S01]  /*6cc0*/  IMAD R29, R4, R40.reuse, R29 ;  /* 0x00000028041d7224 */ /* 0x080fe200078e021d */
[----:B------:R-:W-:Y:S01]  /*6cd0*/  I2IP.S8.S32.SAT R16, R16, R15, R17 ;  /* 0x0000000f10107239 */ /* 0x000fe20000001411 */
[----:B------:R-:W-:Y:S01]  /*6ce0*/  IMAD R30, R5, R40, R30 ;  /* 0x00000028051e7224 */ /* 0x000fe200078e021e */
[----:B------:R-:W-:Y:S02]  /*6cf0*/  I2IP.S8.S32.SAT R17, R20, R19, R21 ;  /* 0x0000001314117239 */ /* 0x000fe40000001415 */
[----:B------:R-:W-:Y:S02]  /*6d00*/  I2IP.S8.S32.SAT R18, R26, R25, RZ ;  /* 0x000000191a127239 */ /* 0x000fe400000014ff */
[----:B------:R-:W-:Y:S02]  /*6d10*/  I2IP.S8.S32.SAT R19, R30, R29, RZ ;  /* 0x0000001d1e137239 */ /* 0x000fe400000014ff */
[----:B------:R-:W-:Y:S02]  /*6d20*/  IADD3 R2, PT, PT, R69, UR44, RZ ;  /* 0x0000002c45027c10 */ /* 0x000fe4000fffe0ff */
[----:B------:R-:W-:Y:S02]  /*6d30*/  SHF.L.U32 R0, R79, 0x4, RZ ;  /* 0x000000044f007819 */ /* 0x000fe400000006ff */
[----:B------:R-:W-:Y:S02]  /*6d40*/  I2IP.S8.S32.SAT R18, R24, R23, R18 ;  /* 0x0000001718127239 */ /* 0x000fe40000001412 */
[----:B------:R-:W-:Y:S02]  /*6d50*/  I2IP.S8.S32.SAT R19, R28, R27, R19 ;  /* 0x0000001b1c137239 */ /* 0x000fe40000001413 */
[----:B------:R-:W-:Y:S02]  /*6d60*/  IADD3 R87, PT, PT, R2, R0, RZ ;  /* 0x0000000002577210 */ /* 0x000fe40007ffe0ff */
[----:B------:R-:W-:Y:S02]  /*6d70*/  LEA R3, R81, UR44, 0x3 ;  /* 0x0000002c51037c11 */ /* 0x000fe4000f8e18ff */
[----:B------:R-:W-:Y:S01]  /*6d80*/  @P6 SHF.L.U32 R4, R80, 0x1f, RZ ;  /* 0x0000001f50046819 */ /* 0x000fe200000006ff */
[----:B------:R1:W-:Y:S01]  /*6d90*/  STS.128 [R87+0x2210], R16 ;  /* 0x0022101057007388 */ /* 0x0003e20000000c00 */
[----:B------:R-:W-:Y:S01]  /*6da0*/  @!PT LDS RZ, [RZ] ;  /* 0x00000000fffff984 */ /* 0x000fe20000000800 */
[----:B------:R-:W-:Y:S01]  /*6db0*/  @!PT LDS RZ, [RZ] ;  /* 0x00000000fffff984 */ /* 0x000fe20000000800 */
[----:B------:R-:W-:Y:S01]  /*6dc0*/  @!PT LDS RZ, [RZ] ;  /* 0x00000000fffff984 */ /* 0x000fe20000000800 */
[----:B------:R-:W-:Y:S01]  /*6dd0*/  @!PT LDS RZ, [RZ] ;  /* 0x00000000fffff984 */ /* 0x000fe20000000800 */
[----:B------:R2:W-:Y:S07]  /*6de0*/  MEMBAR.ALL.CTA ;  /* 0x0000000000007992 */ /* 0x0005ee0000008000 */
[----:B--2---:R-:W2:Y:S02]  /*6df0*/  FENCE.VIEW.ASYNC.S ;  /* 0x00000000000073c6 */ /* 0x004ea40000000000 */
[----:B--2---:R-:W-:Y:S06]  /*6e00*/  BAR.SYNC.DEFER_BLOCKING 0x1, 0x80 ;  /* 0x0042000000007b1d */ /* 0x004fec0000010000 */
[----:B------:R-:W-:Y:S05]  /*6e10*/  @P0 BRA `(.L_x_107) ;  /* 0x0000000000280947 */ /* 0x000fea0003800000 */
[----:B------:R-:W2:Y:S01]  /*6e20*/  LDCU.64 UR6, c[0x0][0x348] ;  /* 0x00006900ff0677ac */ /* 0x000ea20008000a00 */
[----:B------:R-:W-:Y:S01]  /*6e30*/  UIADD3 UR4, UPT, UPT, UR44, 0x2200, URZ ;  /* 0x000022002c047890 */ /* 0x000fe2000fffe0ff */
[----:B------:R-:W-:Y:S05]  /*6e40*/  UMOV UR51, UR36 ;  /* 0x0000002400337c82 */ /* 0x000fea0008000000 */
[----:B------:R-:W-:Y:S04]  /*6e50*/  MOV R85, UR4 ;  /* 0x0000000400557c02 */ /* 0x000fe80008000f00 */
[----:B------:R-:W-:Y:S01]  /*6e60*/  R2UR UR48, R85 ;  /* 0x00000000553072ca */ /* 0x000fe200000e0000 */
[----:B--2---:R-:W-:Y:S04]  /*6e70*/  UIADD3 UR4, UP0, UPT, UR6, 0x680, URZ ;  /* 0x0000068006047890 */ /* 0x004fe8000ff1e0ff */
[----:B------:R-:W-:Y:S09]  /*6e80*/  UIADD3.X UR5, UPT, UPT, URZ, UR7, URZ, UP0, !UPT ;  /* 0x00000007ff057290 */ /* 0x000ff200087fe4ff */
[----:B------:R2:W-:Y:S01]  /*6e90*/  UTMASTG.3D [UR48], [UR4] ;  /* 0x00000030040073b5 */ /* 0x0005e20008010000 */
[----:B------:R0:W-:Y:S01]  /*6ea0*/  UTMACMDFLUSH ;  /* 0x00000000000079b7 */ /* 0x0001e20000000000 */
[----:B--2---:R-:W-:Y:S04]  /*6eb0*/  DEPBAR.LE SB0, 0x1 ;  /* 0x000080400000791a */ /* 0x004fe80000000000 */
.L_x_107:
[----:B------:R-:W-:Y:S05]  /*6ec0*/  BSYNC.RECONVERGENT B0 ;  /* 0x0000000000007941 */ /* 0x000fea0003800200 */
.L_x_106:
[----:B------:R-:W-:Y:S06]  /*6ed0*/  BAR.SYNC.DEFER_BLOCKING 0x1, 0x80 ;  /* 0x0042000000007b1d */ /* 0x000fec0000010000 */
[----:B------:R-:W2:Y:S01]  /*6ee0*/  @P6 SYNCS.PHASECHK.TRANS64.TRYWAIT P0, [R3+URZ+0x80], R4 ;  /* 0x00008004030065a7 */ /* 0x000ea200080011ff */
[----:B------:R-:W-:Y:S01]  /*6ef0*/  BSSY B1, `(.L_x_108) ;  /* 0x000001f000017945 */ /* 0x000fe20003800000 */
[----:B--2---:R-:W-:Y:S03]  /*6f00*/  @P6 SEL R56, RZ, 0x1, !P0 ;  /* 0x00000001ff386807 */ /* 0x004fe60004000000 */
[----:B------:R-:W-:Y:S05]  /*6f10*/  @!P6 BRA `(.L_x_109) ;  /* 0x000000000070e947 */ /* 0x000fea0003800000 */
[----:B------:R-:W-:Y:S01]  /*6f20*/  ISETP.NE.AND P1, PT, R57, RZ, PT ;  /* 0x000000ff3900720c */ /* 0x000fe20003f25270 */
[----:B------:R-:W-:Y:S01]  /*6f30*/  BSSY B0, `(.L_x_110) ;  /* 0x0000008000007945 */ /* 0x000fe20003800000 */
[----:B------:R-:W-:Y:S11]  /*6f40*/  ISETP.NE.AND P0, PT, R56, RZ, PT ;  /* 0x000000ff3800720c */ /* 0x000ff60003f05270 */
[----:B------:R-:W-:Y:S04]  /*6f50*/  @P1 IMAD R2, R81, 0x1000, R2 ;  /* 0x0000100051021824 */ /* 0x000fe800078e0202 */
[----:B------:R-:W-:Y:S01]  /*6f60*/  @P1 IMAD.IADD R4, R0, 0x1, R2 ;  /* 0x0000000100041824 */ /* 0x000fe200078e0202 */
[----:B------:R-:W-:Y:S06]  /*6f70*/  @P0 BRA `(.L_x_111) ;  /* 0x00000000000c0947 */ /* 0x000fec0003800000 */
[----:B------:R-:W-:Y:S04]  /*6f80*/  SHF.L.U32 R0, R80, 0x1f, RZ ;  /* 0x0000001f50007819 */ /* 0x000fe800000006ff */
[----:B------:R-:W2:Y:S02]  /*6f90*/  SYNCS.PHASECHK.TRANS64.TRYWAIT P0, [R3+URZ+0x80], R0 ;  /* 0x00008000030075a7 */ /* 0x000ea400080011ff */
[----:B--2---:R-:W-:Y:S05]  /*6fa0*/  @!P0 BRA `(.L_x_112) ;  /* 0x0000001800308947 */ /* 0x004fea0003800000 */
.L_x_111:
[----:B------:R-:W-:Y:S05]  /*6fb0*/  BSYNC B0 ;  /* 0x0000000000007941 */ /* 0x000fea0003800000 */
.L_x_110:
[----:B------:R-:W-:Y:S01]  /*6fc0*/  ISETP.NE.AND P0, PT, R57, RZ, PT ;  /* 0x000000ff3900720c */ /* 0x000fe20003f05270 */
[----:B--2---:R-:W-:Y:S02]  /*6fd0*/  VIADD R3, R3, 0x90 ;  /* 0x0000009003037836 */ /* 0x004fe40000000000 */
[----:B------:R-:W-:Y:S02]  /*6fe0*/  IMAD.U32 R0, RZ, RZ, UR45 ;  /* 0x0000002dff007e24 */ /* 0x000fe4000f8e00ff */
[----:B------:R-:W-:Y:S03]  /*6ff0*/  VIADD R81, R81, 0x1 ;  /* 0x0000000151517836 */ /* 0x000fe60000000000 */
[----:B------:R-:W-:Y:S05]  /*7000*/  PRMT R0, R0, 0x654, R3 ;  /* 0x0000065400007816 */ /* 0x000fea0000000003 */
[----:B------:R2:W3:Y:S04]  /*7010*/  @P0 LDS.128 R48, [R2+0x200] ;  /* 0x0002000002300984 */ /* 0x0004e80000000c00 */
        /* <DEDUP_REMOVED lines=11> */
[----:B--23--:R-:W-:Y:S02]  /*70d0*/  LOP3.LUT R80, R80, R0, RZ, 0x3c, !PT ;  /* 0x0000000050507212 */ /* 0x00cfe400078e3cff */
.L_x_109:
[----:B------:R-:W-:Y:S05]  /*70e0*/  BSYNC B1 ;  /* 0x0000000000017941 */ /* 0x000fea0003800000 */
.L_x_108:
[----:B------:R-:W-:Y:S05]  /*70f0*/  VIADD R0, R39, 0x40 ;  /* 0x0000004027007836 */ /* 0x000fea0000000000 */
[----:B------:R-:W-:Y:S04]  /*7100*/  SHF.R.U32.HI R0, RZ, 0x15, R0 ;  /* 0x00000015ff007819 */ /* 0x000fe80000011600 */
[----:B------:R-:W-:Y:S11]  /*7110*/  LOP3.LUT P0, RZ, R0, 0x3, R75, 0x48, !PT ;  /* 0x0000000300ff7812 */ /* 0x000ff6000780484b */
[----:B------:R-:W-:Y:S02]  /*7120*/  @!UPT UIADD3 URZ, UPT, UPT, URZ, URZ, URZ ;  /* 0x000000fffffff290 */ /* 0x000fe4000fffe0ff */
[----:B------:R-:W-:Y:S05]  /*7130*/  @!P0 BRA `(.L_x_113) ;  /* 0x0000000000408947 */ /* 0x000fea0003800000 */
[----:B------:R-:W2:Y:S01]  /*7140*/  LDCU.64 UR8, c[0x4][0x70] ;  /* 0x01000e00ff0877ac */ /* 0x000ea20008000a00 */
[----:B------:R-:W-:Y:S01]  /*7150*/  MOV R3, 0x0 ;  /* 0x0000000000037802 */ /* 0x000fe20000000f00 */
[----:B------:R-:W-:Y:S02]  /*7160*/  HFMA2 R12, -RZ, RZ, 0, 5.9604644775390625e-08 ;  /* 0x00000001ff0c7431 */ /* 0x000fe400000001ff */
[----:B------:R-:W-:Y:S02]  /*7170*/  IMAD.MOV.U32 R8, RZ, RZ, 0x192 ;  /* 0x00000192ff087424 */ /* 0x000fe400078e00ff */
[----:B------:R-:W-:Y:S01]  /*7180*/  IMAD.MOV.U32 R13, RZ, RZ, RZ ;  /* 0x000000ffff0d7224 */ /* 0x000fe200078e00ff */
[----:B------:R-:W3:Y:S01]  /*7190*/  LDCU.64 UR6, c[0x4][0x78] ;  /* 0x01000f00ff0677ac */ /* 0x000ee20008000a00 */
[----:B------:R-:W1:Y:S01]  /*71a0*/  LDC.64 R2, c[0x4][R3] ;  /* 0x0100000003027b82 */ /* 0x000e620000000a00 */
[----:B------:R-:W5:Y:S01]  /*71b0*/  LDCU.64 UR4, c[0x4][0x10] ;  /* 0x01000200ff0477ac */ /* 0x000f620008000a00 */
[----:B--2---:R-:W-:Y:S01]  /*71c0*/  MOV R5, UR9 ;  /* 0x0000000900057c02 */ /* 0x004fe20008000f00 */
[----:B------:R-:W-:Y:S01]  /*71d0*/  IMAD.U32 R4, RZ, RZ, UR8 ;  /* 0x00000008ff047e24 */ /* 0x000fe2000f8e00ff */
[----:B---3--:R-:W-:Y:S01]  /*71e0*/  MOV R7, UR7 ;  /* 0x0000000700077c02 */ /* 0x008fe20008000f00 */
[----:B------:R-:W-:Y:S01]  /*71f0*/  IMAD.U32 R6, RZ, RZ, UR6 ;  /* 0x00000006ff067e24 */ /* 0x000fe2000f8e00ff */
[----:B-----5:R-:W-:Y:S01]  /*7200*/  MOV R11, UR5 ;  /* 0x00000005000b7c02 */ /* 0x020fe20008000f00 */
[----:B------:R-:W-:Y:S02]  /*7210*/  IMAD.U32 R10, RZ, RZ, UR4 ;  /* 0x00000004ff0a7e24 */ /* 0x000fe4000f8e00ff */
[----:B------:R-:W-:Y:S07]  /*7220*/  LEPC R20, `(.L_x_113) ;  /* 0x000000001014794e */ /* 0x000fee0000000000 */
[----:B-1--4-:R-:W-:Y:S05]  /*7230*/  CALL.ABS.NOINC R2 ;  /* 0x0000000002007343 */ /* 0x012fea0003c00000 */
.L_x_113:
[----:B------:R-:W-:Y:S01]  /*7240*/  ISETP.NE.AND P0, PT, R86, RZ, PT ;  /* 0x000000ff5600720c */ /* 0x000fe20003f05270 */
[----:B------:R-:W-:Y:S05]  /*7250*/  WARPSYNC.ALL ;  /* 0x0000000000007948 */ /* 0x000fea0003800000 */
[----:B------:R-:W-:Y:S01]  /*7260*/  IMAD.SHL.U32 R66, R49, 0x100, RZ ;  /* 0x0000010031427824 */ /* 0x000fe200078e00ff */
[----:B------:R-:W-:Y:S01]  /*7270*/  R2UR UR4, R39 ;  /* 0x00000000270472ca */ /* 0x000fe200000e0000 */
[----:B------:R-:W-:Y:S01]  /*7280*/  IMAD.SHL.U32 R60, R51, 0x100, RZ ;  /* 0x00000100333c7824 */ /* 0x000fe200078e00ff */
[C---:B------:R-:W-:Y:S01]  /*7290*/  SHF.L.U32 R2, R48.reuse, 0x10, RZ ;  /* 0x0000001030027819 */ /* 0x040fe200000006ff */
[----:B-1--4-:R-:W-:Y:S01]  /*72a0*/  IMAD.SHL.U32 R54, R45, 0x100, RZ ;  /* 0x000001002d367824 */ /* 0x012fe200078e00ff */
[C---:B------:R-:W-:Y:S01]  /*72b0*/  PRMT R0, R48.reuse, 0x8880, RZ ;  /* 0x0000888030007816 */ /* 0x040fe200000000ff */
[----:B------:R-:W-:Y:S01]  /*72c0*/  BSSY.RECONVERGENT B0, `(.L_x_114) ;  /* 0x000009f000007945 */ /* 0x000fe20003800200 */
[----:B------:R-:W-:Y:S02]  /*72d0*/  SHF.L.U32 R3, R48, 0x8, RZ ;  /* 0x0000000830037819 */ /* 0x000fe400000006ff */
[----:B------:R-:W-:Y:S02]  /*72e0*/  SHF.R.S32.HI R2, RZ, 0x18, R2 ;  /* 0x00000018ff027819 */ /* 0x000fe40000011402 */
[----:B------:R-:W-:Y:S02]  /*72f0*/  PRMT R68, R49, 0x8880, RZ ;  /* 0x0000888031447816 */ /* 0x000fe400000000ff */
[----:B------:R-:W-:Y:S01]  /*7300*/  SHF.R.S32.HI R3, RZ, 0x18, R3 ;  /* 0x00000018ff037819 */ /* 0x000fe20000011403 */
[----:B------:R-:W-:Y:S01]  /*7310*/  LDTM.16dp32bit_t0_t15.x32 R4, tmem[UR4+0x40] ;  /* 0x00004004000479ee */ /* 0x000fe20008a80000 */
[----:B------:R-:W1:Y:S01]  /*7320*/  LDTM.16dp32bit_t16_t31.x32 R4, tmem[UR4+0x60] ;  /* 0x00006004000479ee */ /* 0x000e620008aa0000 */
[----:B------:R-:W-:Y:S01]  /*7330*/  NOP ;  /* 0x0000000000007918 */ /* 0x000fe20000000000 */
[C---:B------:R-:W-:Y:S02]  /*7340*/  SHF.L.U32 R63, R50.reuse, 0x8, RZ ;  /* 0x00000008323f7819 */ /* 0x040fe400000006ff */
[C---:B------:R-:W-:Y:S02]  /*7350*/  PRMT R62, R51.reuse, 0x8880, RZ ;  /* 0x00008880333e7816 */ /* 0x040fe400000000ff */
[----:B------:R-:W-:Y:S02]  /*7360*/  SHF.L.U32 R61, R51, 0x10, RZ ;  /* 0x00000010333d7819 */ /* 0x000fe400000006ff */
[----:B------:R-:W-:Y:S02]  /*7370*/  R2UR UR5, R43 ;  /* 0x000000002b0572ca */ /* 0x000fe400000e0000 */
[----:B------:R-:W-:Y:S01]  /*7380*/  SHF.R.S32.HI R39, RZ, 0x18, R48 ;  /* 0x00000018ff277819 */ /* 0x000fe20000011430 */
[----:B------:R-:W-:Y:S01]  /*7390*/  IMAD.SHL.U32 R48, R47, 0x100, RZ ;  /* 0x000001002f307824 */ /* 0x000fe200078e00ff */
[----:B------:R-:W-:Y:S02]  /*73a0*/  SHF.L.U32 R67, R49, 0x10, RZ ;  /* 0x0000001031437819 */ /* 0x000fe400000006ff */
[C---:B------:R-:W-:Y:S02]  /*73b0*/  PRMT R65, R50.reuse, 0x8880, RZ ;  /* 0x0000888032417816 */ /* 0x040fe400000000ff */
[----:B------:R-:W-:Y:S02]  /*73c0*/  SHF.R.S32.HI R41, RZ, 0x18, R49 ;  /* 0x00000018ff297819 */ /* 0x000fe40000011431 */
[----:B------:R-:W-:Y:S02]  /*73d0*/  SHF.L.U32 R64, R50, 0x10, RZ ;  /* 0x0000001032407819 */ /* 0x000fe400000006ff */
[----:B------:R-:W-:Y:S01]  /*73e0*/  SHF.R.S32.HI R42, RZ, 0x18, R50 ;  /* 0x00000018ff2a7819 */ /* 0x000fe20000011432 */
[----:B------:R-:W-:Y:S01]  /*73f0*/  UIADD3 UR4, UPT, UPT, UR5, 0xf0, URZ ;  /* 0x000000f005047890 */ /* 0x000fe2000fffe0ff */
[----:B------:R-:W-:Y:S01]  /*7400*/  PRMT R59, R44, 0x8880, RZ ;  /* 0x000088802c3b7816 */ /* 0x000fe200000000ff */
[C---:B-1----:R-:W-:Y:S02]  /*7410*/  IMAD R4, R38.reuse, R4, RZ ;  /* 0x0000000426047224 */ /* 0x042fe400078e02ff */
[----:B------:R-:W-:Y:S01]  /*7420*/  UPRMT UR4, UR45, 0x654, UR4 ;  /* 0x000006542d047896 */ /* 0x000fe20008000004 */
[C---:B------:R-:W-:Y:S01]  /*7430*/  IMAD R5, R38.reuse, R5, RZ ;  /* 0x0000000526057224 */ /* 0x040fe200078e02ff */
[----:B------:R-:W-:Y:S01]  /*7440*/  SHF.R.S32.HI R43, RZ, 0x18, R51 ;  /* 0x00000018ff2b7819 */ /* 0x000fe20000011433 */
[----:B------:R-:W-:Y:S01]  /*7450*/  IMAD R6, R38, R6, RZ ;  /* 0x0000000626067224 */ /* 0x000fe200078e02ff */
[----:B------:R-:W-:Y:S01]  /*7460*/  SHF.L.U32 R51, R46, 0x8, RZ ;  /* 0x000000082e337819 */ /* 0x000fe200000006ff */
[----:B------:R-:W-:Y:S01]  /*7470*/  IMAD R4, R0, R40, R4 ;  /* 0x0000002800047224 */ /* 0x000fe200078e0204 */
[----:B------:R-:W-:Y:S01]  /*7480*/  MOV R0, R68 ;  /* 0x0000004400007202 */ /* 0x000fe20000000f00 */
[----:B------:R-:W-:Y:S01]  /*7490*/  IMAD R7, R38, R7, RZ ;  /* 0x0000000726077224 */ /* 0x000fe200078e02ff */
[----:B------:R-:W-:Y:S01]  /*74a0*/  SHF.L.U32 R58, R44, 0x10, RZ ;  /* 0x000000102c3a7819 */ /* 0x000fe200000006ff */
[-C--:B------:R-:W-:Y:S01]  /*74b0*/  IMAD R5, R2, R40.reuse, R5 ;  /* 0x0000002802057224 */ /* 0x080fe200078e0205 */
[----:B------:R-:W-:Y:S01]  /*74c0*/  SYNCS.ARRIVE.TRANS64.RED.A1T0 RZ, [UR4], RZ ;  /* 0x000000ffffff79a7 */ /* 0x000fe20008100404 */
[----:B------:R-:W-:Y:S01]  /*74d0*/  IMAD R6, R3, R40, R6 ;  /* 0x0000002803067224 */ /* 0x000fe200078e0206 */
[----:B------:R-:W-:Y:S01]  /*74e0*/  SHF.R.S32.HI R2, RZ, 0x18, R67 ;  /* 0x00000018ff027819 */ /* 0x000fe20000011443 */
[C---:B------:R-:W-:Y:S01]  /*74f0*/  IMAD R8, R38.reuse, R8, RZ ;  /* 0x0000000826087224 */ /* 0x040fe200078e02ff */
[----:B------:R-:W-:Y:S01]  /*7500*/  SHF.R.S32.HI R3, RZ, 0x18, R66 ;  /* 0x00000018ff037819 */ /* 0x000fe20000011442 */
[-C--:B------:R-:W-:Y:S01]  /*7510*/  IMAD R7, R39, R40.reuse, R7 ;  /* 0x0000002827077224 */ /* 0x080fe200078e0207 */
[----:B------:R-:W-:Y:S01]  /*7520*/  MOV R39, R65 ;  /* 0x0000004100277202 */ /* 0x000fe20000000f00 */
[----:B------:R-:W-:Y:S01]  /*7530*/  IMAD R9, R38, R9, RZ ;  /* 0x0000000926097224 */ /* 0x000fe200078e02ff */
[C---:B------:R-:W-:Y:S01]  /*7540*/  PRMT R56, R45.reuse, 0x8880, RZ ;  /* 0x000088802d387816 */ /* 0x040fe200000000ff */
[----:B------:R-:W-:Y:S01]  /*7550*/  IMAD R8, R0, R40, R8 ;  /* 0x0000002800087224 */ /* 0x000fe200078e0208 */
[----:B------:R-:W-:Y:S01]  /*7560*/  SHF.L.U32 R55, R45, 0x10, RZ ;  /* 0x000000102d377819 */ /* 0x000fe200000006ff */
[----:B------:R-:W-:Y:S01]  /*7570*/  IMAD R10, R38, R10, RZ ;  /* 0x0000000a260a7224 */ /* 0x000fe200078e02ff */
[----:B------:R-:W-:Y:S01]  /*7580*/  PRMT R53, R46, 0x8880, RZ ;  /* 0x000088802e357816 */ /* 0x000fe200000000ff */
[----:B------:R-:W-:Y:S01]  /*7590*/  IMAD R9, R2, R40, R9 ;  /* 0x0000002802097224 */ /* 0x000fe200078e0209 */
[----:B------:R-:W-:Y:S01]  /*75a0*/  SHF.R.S32.HI R45, RZ, 0x18, R45 ;  /* 0x00000018ff2d7819 */ /* 0x000fe2000001142d */
[----:B------:R-:W-:Y:S01]  /*75b0*/  IMAD R0, R38, R20, RZ ;  /* 0x0000001426007224 */ /* 0x000fe200078e02ff */
[----:B------:R-:W-:Y:S01]  /*75c0*/  SHF.L.U32 R52, R46, 0x10, RZ ;  /* 0x000000102e347819 */ /* 0x000fe200000006ff */
[C---:B------:R-:W-:Y:S01]  /*75d0*/  IMAD R11, R38.reuse, R11, RZ ;  /* 0x0000000b260b7224 */ /* 0x040fe200078e02ff */
[C---:B------:R-:W-:Y:S01]  /*75e0*/  PRMT R50, R47.reuse, 0x8880, RZ ;  /* 0x000088802f327816 */ /* 0x040fe200000000ff */
[C---:B------:R-:W-:Y:S01]  /*75f0*/  IMAD R2, R38.reuse, R21, RZ ;  /* 0x0000001526027224 */ /* 0x040fe200078e02ff */
[----:B------:R-:W-:Y:S01]  /*7600*/  SHF.R.S32.HI R46, RZ, 0x18, R46 ;  /* 0x00000018ff2e7819 */ /* 0x000fe2000001142e */
[C---:B------:R-:W-:Y:S01]  /*7610*/  IMAD R20, R38.reuse, R24, RZ ;  /* 0x0000001826147224 */ /* 0x040fe200078e02ff */
[----:B------:R-:W-:Y:S01]  /*7620*/  SHF.L.U32 R49, R47, 0x10, RZ ;  /* 0x000000102f317819 */ /* 0x000fe200000006ff */
[C---:B------:R-:W-:Y:S01]  /*7630*/  IMAD R21, R38.reuse, R25, RZ ;  /* 0x0000001926157224 */ /* 0x040fe200078e02ff */
[----:B------:R-:W-:Y:S01]  /*7640*/  SHF.R.S32.HI R47, RZ, 0x18, R47 ;  /* 0x00000018ff2f7819 */ /* 0x000fe2000001142f */
[----:B------:R-:W-:Y:S01]  /*7650*/  IMAD R24, R38, R28, RZ ;  /* 0x0000001c26187224 */ /* 0x000fe200078e02ff */
[----:B------:R-:W-:Y:S01]  /*7660*/  SHF.L.U32 R57, R44, 0x8, RZ ;  /* 0x000000082c397819 */ /* 0x000fe200000006ff */
[----:B------:R-:W-:Y:S01]  /*7670*/  IMAD R10, R3, R40, R10 ;  /* 0x00000028030a7224 */ /* 0x000fe200078e020a */
[----:B------:R-:W-:Y:S01]  /*7680*/  SHF.R.S32.HI R44, RZ, 0x18, R44 ;  /* 0x00000018ff2c7819 */ /* 0x000fe2000001142c */
[----:B------:R-:W-:Y:S01]  /*7690*/  IMAD R12, R38, R12, RZ ;  /* 0x0000000c260c7224 */ /* 0x000fe200078e02ff */
[----:B------:R-:W-:Y:S01]  /*76a0*/  IADD3 R36, PT, PT, R36, 0x1, RZ ;  /* 0x0000000124247810 */ /* 0x000fe20007ffe0ff */
[C---:B------:R-:W-:Y:S02]  /*76b0*/  IMAD R25, R38.reuse, R29, RZ ;  /* 0x0000001d26197224 */ /* 0x040fe400078e02ff */
[C---:B------:R-:W-:Y:S01]  /*76c0*/  IMAD R28, R38.reuse, R32, RZ ;  /* 0x00000020261c7224 */ /* 0x040fe200078e02ff */
[----:B------:R-:W-:Y:S01]  /*76d0*/  SHF.R.S32.HI R32, RZ, 0x18, R64 ;  /* 0x00000018ff207819 */ /* 0x000fe20000011440 */
[C---:B------:R-:W-:Y:S01]  /*76e0*/  IMAD R29, R38.reuse, R33, RZ ;  /* 0x00000021261d7224 */ /* 0x040fe200078e02ff */
[----:B------:R-:W-:Y:S01]  /*76f0*/  I2IP.S8.S32.SAT R33, R7, R6, RZ ;  /* 0x0000000607217239 */ /* 0x000fe200000014ff */
[----:B------:R-:W-:Y:S01]  /*7700*/  IMAD R11, R41, R40, R11 ;  /* 0x00000028290b7224 */ /* 0x000fe200078e020b */
[----:B------:R-:W-:Y:S01]  /*7710*/  SHF.R.S32.HI R6, RZ, 0x18, R63 ;  /* 0x00000018ff067819 */ /* 0x000fe2000001143f */
[C---:B------:R-:W-:Y:S01]  /*7720*/  IMAD R13, R38.reuse, R13, RZ ;  /* 0x0000000d260d7224 */ /* 0x040fe200078e02ff */
[----:B------:R-:W-:Y:S01]  /*7730*/  MOV R7, R62 ;  /* 0x0000003e00077202 */ /* 0x000fe20000000f00 */
[C---:B------:R-:W-:Y:S02]  /*7740*/  IMAD R14, R38.reuse, R14, RZ ;  /* 0x0000000e260e7224 */ /* 0x040fe400078e02ff */
[C---:B------:R-:W-:Y:S02]  /*7750*/  IMAD R3, R38.reuse, R22, RZ ;  /* 0x0000001626037224 */ /* 0x040fe400078e02ff */
[----:B------:R-:W-:Y:S02]  /*7760*/  IMAD R12, R39, R40, R12 ;  /* 0x00000028270c7224 */ /* 0x000fe400078e020c */
[C---:B------:R-:W-:Y:S02]  /*7770*/  IMAD R22, R38.reuse, R26, RZ ;  /* 0x0000001a26167224 */ /* 0x040fe400078e02ff */
[C---:B------:R-:W-:Y:S02]  /*7780*/  IMAD R15, R38.reuse, R15, RZ ;  /* 0x0000000f260f7224 */ /* 0x040fe400078e02ff */
[----:B------:R-:W-:Y:S02]  /*7790*/  IMAD R26, R38, R30, RZ ;  /* 0x0000001e261a7224 */ /* 0x000fe400078e02ff */
[----:B------:R-:W-:Y:S02]  /*77a0*/  IMAD R13, R32, R40, R13 ;  /* 0x00000028200d7224 */ /* 0x000fe400078e020d */
[C---:B------:R-:W-:Y:S01]  /*77b0*/  IMAD R30, R38.reuse, R34, RZ ;  /* 0x00000022261e7224 */ /* 0x040fe200078e02ff */
[----:B------:R-:W-:Y:S01]  /*77c0*/  I2IP.S8.S32.SAT R34, R11, R10, RZ ;  /* 0x0000000a0b227239 */ /* 0x000fe200000014ff */
[----:B------:R-:W-:Y:S01]  /*77d0*/  IMAD R16, R38, R16, RZ ;  /* 0x0000001026107224 */ /* 0x000fe200078e02ff */
[----:B------:R-:W-:Y:S01]  /*77e0*/  SHF.R.S32.HI R10, RZ, 0x18, R61 ;  /* 0x00000018ff0a7819 */ /* 0x000fe2000001143d */
[----:B------:R-:W-:Y:S01]  /*77f0*/  IMAD R14, R6, R40, R14 ;  /* 0x00000028060e7224 */ /* 0x000fe200078e020e */
[----:B------:R-:W-:Y:S01]  /*7800*/  I2IP.S8.S32.SAT R61, R9, R8, R34 ;  /* 0x00000008093d7239 */ /* 0x000fe20000001422 */
[----:B------:R-:W-:Y:S01]  /*7810*/  IMAD R17, R38, R17, RZ ;  /* 0x0000001126117224 */ /* 0x000fe200078e02ff */
[----:B------:R-:W-:Y:S01]  /*7820*/  SHF.R.S32.HI R11, RZ, 0x18, R60 ;  /* 0x00000018ff0b7819 */ /* 0x000fe2000001143c */
[----:B------:R-:W-:Y:S01]  /*7830*/  IMAD R15, R42, R40, R15 ;  /* 0x000000282a0f7224 */ /* 0x000fe200078e020f */
[----:B------:R-:W-:Y:S01]  /*7840*/  I2IP.S8.S32.SAT R60, R5, R4, R33 ;  /* 0x00000004053c7239 */ /* 0x000fe20000001421 */
[C---:B------:R-:W-:Y:S01]  /*7850*/  IMAD R18, R38.reuse, R18, RZ ;  /* 0x0000001226127224 */ /* 0x040fe200078e02ff */
[----:B------:R-:W-:Y:S01]  /*7860*/  SHF.R.S32.HI R5, RZ, 0x18, R58 ;  /* 0x00000018ff057819 */ /* 0x000fe2000001143a */
[----:B------:R-:W-:Y:S01]  /*7870*/  IMAD R16, R7, R40, R16 ;  /* 0x0000002807107224 */ /* 0x000fe200078e0210 */
[----:B------:R-:W-:Y:S01]  /*7880*/  I2IP.S8.S32.SAT R14, R15, R14, RZ ;  /* 0x0000000e0f0e7239 */ /* 0x000fe200000014ff */
[----:B------:R-:W-:Y:S01]  /*7890*/  IMAD R19, R38, R19, RZ ;  /* 0x0000001326137224 */ /* 0x000fe200078e02ff */
[----:B------:R-:W-:Y:S01]  /*78a0*/  SHF.R.S32.HI R7, RZ, 0x18, R48 ;  /* 0x00000018ff077819 */ /* 0x000fe20000011430 */
[----:B------:R-:W-:Y:S01]  /*78b0*/  IMAD R17, R10, R40, R17 ;  /* 0x000000280a117224 */ /* 0x000fe200078e0211 */
[----:B------:R-:W-:Y:S01]  /*78c0*/  I2IP.S8.S32.SAT R62, R13, R12, R14 ;  /* 0x0000000c0d3e7239 */ /* 0x000fe2000000140e */
[-C--:B------:R-:W-:Y:S01]  /*78d0*/  IMAD R18, R11, R40.reuse, R18 ;  /* 0x000000280b127224 */ /* 0x080fe200078e0212 */
[----:B------:R-:W-:Y:S01]  /*78e0*/  SHF.R.S32.HI R6, RZ, 0x18, R57 ;  /* 0x00000018ff067819 */ /* 0x000fe20000011439 */
[----:B------:R-:W-:Y:S02]  /*78f0*/  IMAD.MOV.U32 R4, RZ, RZ, R59 ;  /* 0x000000ffff047224 */ /* 0x000fe400078e003b */
[-C--:B------:R-:W-:Y:S02]  /*7900*/  IMAD R19, R43, R40.reuse, R19 ;  /* 0x000000282b137224 */ /* 0x080fe400078e0213 */
[----:B------:R-:W-:Y:S01]  /*7910*/  IMAD R0, R4, R40, R0 ;  /* 0x0000002804007224 */ /* 0x000fe200078e0200 */
[----:B------:R-:W-:Y:S01]  /*7920*/  MOV R4, R56 ;  /* 0x0000003800047202 */ /* 0x000fe20000000f00 */
[----:B------:R-:W-:Y:S01]  /*7930*/  IMAD R23, R38, R23, RZ ;  /* 0x0000001726177224 */ /* 0x000fe200078e02ff */
[----:B------:R-:W-:Y:S01]  /*7940*/  I2IP.S8.S32.SAT R18, R19, R18, RZ ;  /* 0x0000001213127239 */ /* 0x000fe200000014ff */
[-C--:B------:R-:W-:Y:S01]  /*7950*/  IMAD R2, R5, R40.reuse, R2 ;  /* 0x0000002805027224 */ /* 0x080fe200078e0202 */
[----:B------:R-:W-:Y:S01]  /*7960*/  SHF.R.S32.HI R5, RZ, 0x18, R55 ;  /* 0x00000018ff057819 */ /* 0x000fe20000011437 */
[----:B------:R-:W-:Y:S01]  /*7970*/  IMAD R3, R6, R40, R3 ;  /* 0x0000002806037224 */ /* 0x000fe200078e0203 */
[----:B------:R-:W-:Y:S01]  /*7980*/  I2IP.S8.S32.SAT R63, R17, R16, R18 ;  /* 0x00000010113f7239 */ /* 0x000fe20000001412 */
[-C--:B------:R-:W-:Y:S01]  /*7990*/  IMAD R23, R44, R40.reuse, R23 ;  /* 0x000000282c177224 */ /* 0x080fe200078e0217 */
[----:B------:R-:W-:Y:S01]  /*79a0*/  SHF.R.S32.HI R6, RZ, 0x18, R54 ;  /* 0x00000018ff067819 */ /* 0x000fe20000011436 */
[-C--:B------:R-:W-:Y:S01]  /*79b0*/  IMAD R20, R4, R40.reuse, R20 ;  /* 0x0000002804147224 */ /* 0x080fe200078e0214 */
[----:B------:R-:W-:Y:S01]  /*79c0*/  MOV R4, R53 ;  /* 0x0000003500047202 */ /* 0x000fe20000000f00 */
[----:B------:R1:W-:Y:S01]  /*79d0*/  STS.128 [R69+UR44+0x3200], R60 ;  /* 0x0032003c45007988 */ /* 0x0003e20008000c2c */
[----:B------:R-:W-:Y:S01]  /*79e0*/  IMAD R27, R38, R27, RZ ;  /* 0x0000001b261b7224 */ /* 0x000fe200078e02ff */
[----:B------:R-:W-:Y:S01]  /*79f0*/  I2IP.S8.S32.SAT R3, R23, R3, RZ ;  /* 0x0000000317037239 */ /* 0x000fe200000014ff */
[-C--:B------:R-:W-:Y:S01]  /*7a00*/  IMAD R21, R5, R40.reuse, R21 ;  /* 0x0000002805157224 */ /* 0x080fe200078e0215 */
[----:B------:R-:W-:Y:S01]  /*7a10*/  SHF.R.S32.HI R5, RZ, 0x18, R52 ;  /* 0x00000018ff057819 */ /* 0x000fe20000011434 */
[-C--:B------:R-:W-:Y:S01]  /*7a20*/  IMAD R22, R6, R40.reuse, R22 ;  /* 0x0000002806167224 */ /* 0x080fe200078e0216 */
[----:B------:R-:W-:Y:S01]  /*7a30*/  SHF.R.S32.HI R6, RZ, 0x18, R49 ;  /* 0x00000018ff067819 */ /* 0x000fe20000011431 */
[-C--:B------:R-:W-:Y:S02]  /*7a40*/  IMAD R27, R45, R40.reuse, R27 ;  /* 0x000000282d1b7224 */ /* 0x080fe400078e021b */
[-C--:B------:R-:W-:Y:S01]  /*7a50*/  IMAD R24, R4, R40.reuse, R24 ;  /* 0x0000002804187224 */ /* 0x080fe200078e0218 */
[----:B------:R-:W-:Y:S01]  /*7a60*/  SHF.R.S32.HI R4, RZ, 0x18, R51 ;  /* 0x00000018ff047819 */ /* 0x000fe20000011433 */
[----:B------:R-:W-:Y:S01]  /*7a70*/  IMAD R25, R5, R40, R25 ;  /* 0x0000002805197224 */ /* 0x000fe200078e0219 */
[----:B------:R-:W-:Y:S01]  /*7a80*/  MOV R5, R50 ;  /* 0x0000003200057202 */ /* 0x000fe20000000f00 */
[----:B------:R-:W-:Y:S02]  /*7a90*/  IMAD R31, R38, R31, RZ ;  /* 0x0000001f261f7224 */ /* 0x000fe400078e02ff */
[----:B------:R-:W-:Y:S01]  /*7aa0*/  IMAD R26, R4, R40, R26 ;  /* 0x00000028041a7224 */ /* 0x000fe200078e021a */
[----:B------:R-:W-:Y:S01]  /*7ab0*/  I2IP.S8.S32.SAT R4, R2, R0, R3 ;  /* 0x0000000002047239 */ /* 0x000fe20000001403 */
[-C--:B------:R-:W-:Y:S02]  /*7ac0*/  IMAD R31, R46, R40.reuse, R31 ;  /* 0x000000282e1f7224 */ /* 0x080fe400078e021f */
[----:B------:R-:W-:Y:S01]  /*7ad0*/  IMAD R28, R5, R40, R28 ;  /* 0x00000028051c7224 */ /* 0x000fe200078e021c */
[----:B------:R-:W-:Y:S01]  /*7ae0*/  I2IP.S8.S32.SAT R5, R27, R22, RZ ;  /* 0x000000161b057239 */ /* 0x000fe200000014ff */
[----:B------:R-:W-:Y:S01]  /*7af0*/  IMAD R29, R6, R40, R29 ;  /* 0x00000028061d7224 */ /* 0x000fe200078e021d */
[----:B------:R-:W-:Y:S01]  /*7b00*/  I2IP.S8.S32.SAT R6, R31, R26, RZ ;  /* 0x0000001a1f067239 */ /* 0x000fe200000014ff */
[----:B------:R-:W-:Y:S01]  /*7b10*/  IMAD R35, R38, R35, RZ ;  /* 0x0000002326237224 */ /* 0x000fe200078e02ff */
[----:B------:R-:W-:Y:S01]  /*7b20*/  I2IP.S8.S32.SAT R5, R21, R20, R5 ;  /* 0x0000001415057239 */ /* 0x000fe20000001405 */
[----:B------:R-:W-:Y:S01]  /*7b30*/  IMAD R30, R7, R40, R30 ;  /* 0x00000028071e7224 */ /* 0x000fe200078e021e */
[----:B------:R-:W-:Y:S01]  /*7b40*/  I2IP.S8.S32.SAT R6, R25, R24, R6 ;  /* 0x0000001819067239 */ /* 0x000fe20000001406 */
[----:B------:R-:W-:Y:S05]  /*7b50*/  IMAD R35, R47, R40, R35 ;  /* 0x000000282f237224 */ /* 0x000fea00078e0223 */
[----:B------:R-:W-:Y:S04]  /*7b60*/  I2IP.S8.S32.SAT R7, R35, R30, RZ ;  /* 0x0000001e23077239 */ /* 0x000fe800000014ff */
[----:B------:R-:W-:Y:S05]  /*7b70*/  I2IP.S8.S32.SAT R7, R29, R28, R7 ;  /* 0x0000001c1d077239 */ /* 0x000fea0000001407 */
        /* <DEDUP_REMOVED lines=10> */
[----:B------:R-:W-:Y:S02]  /*7c20*/  UIADD3 UR9, UPT, UPT, UR49, 0x40, URZ ;  /* 0x0000004031097890 */ /* 0x000fe4000fffe0ff */
[----:B------:R-:W-:Y:S01]  /*7c30*/  UIADD3 UR8, UPT, UPT, UR44, 0x3200, URZ ;  /* 0x000032002c087890 */ /* 0x000fe2000fffe0ff */
[----:B------:R-:W-:Y:S01]  /*7c40*/  UMOV UR10, UR50 ;  /* 0x00000032000a7c82 */ /* 0x000fe20008000000 */
[----:B------:R-:W-:Y:S01]  /*7c50*/  UMOV UR11, UR36 ;  /* 0x00000024000b7c82 */ /* 0x000fe20008000000 */
[----:B--2---:R-:W-:Y:S04]  /*7c60*/  UIADD3 UR4, UP0, UPT, UR6, 0x680, URZ ;  /* 0x0000068006047890 */ /* 0x004fe8000ff1e0ff */
[----:B------:R-:W-:Y:S09]  /*7c70*/  UIADD3.X UR5, UPT, UPT, URZ, UR7, URZ, UP0, !UPT ;  /* 0x00000007ff057290 */ /* 0x000ff200087fe4ff */
[----:B------:R2:W-:Y:S01]  /*7c80*/  UTMASTG.3D [UR8], [UR4] ;  /* 0x00000008040073b5 */ /* 0x0005e20008010000 */
[----:B------:R0:W-:Y:S01]  /*7c90*/  UTMACMDFLUSH ;  /* 0x00000000000079b7 */ /* 0x0001e20000000000 */
[----:B--2---:R-:W-:Y:S04]  /*7ca0*/  DEPBAR.LE SB0, 0x1 ;  /* 0x000080400000791a */ /* 0x004fe80000000000 */
.L_x_115:
[----:B------:R-:W-:Y:S05]  /*7cb0*/  BSYNC.RECONVERGENT B0 ;  /* 0x0000000000007941 */ /* 0x000fea0003800200 */
.L_x_114:
[----:B------:R-:W-:Y:S01]  /*7cc0*/  R2UR UR4, R76 ;  /* 0x000000004c0472ca */ /* 0x000fe200000e0000 */
[----:B------:R-:W-:Y:S01]  /*7cd0*/  BAR.SYNC.DEFER_BLOCKING 0x1, 0x80 ;  /* 0x0042000000007b1d */ /* 0x000fe20000010000 */
[----:B------:R-:W-:Y:S01]  /*7ce0*/  ISETP.NE.AND P0, PT, R78, 0x2, PT ;  /* 0x000000024e00780c */ /* 0x000fe20003f05270 */
[----:B------:R-:W-:Y:S01]  /*7cf0*/  UISETP.NE.AND UP0, UPT, UR46, URZ, UPT ;  /* 0x000000ff2e00728c */ /* 0x000fe2000bf05270 */
[----:B------:R-:W-:Y:S01]  /*7d00*/  ISETP.NE.AND P1, PT, R36, 0x4, PT ;  /* 0x000000042400780c */ /* 0x000fe20003f25270 */
[----:B------:R-:W-:Y:S01]  /*7d10*/  UIADD3 UR16, UPT, UPT, UR38, UR63, URZ ;  /* 0x0000003f26107290 */ /* 0x000fe2000fffe0ff */
[----:B------:R-:W-:Y:S02]  /*7d20*/  SEL R2, RZ, 0x1, P0 ;  /* 0x00000001ff027807 */ /* 0x000fe40000000000 */
[----:B------:R-:W-:Y:S02]  /*7d30*/  SEL R0, RZ, 0x1, P1 ;  /* 0x00000001ff007807 */ /* 0x000fe40000800000 */
[----:B------:R-:W-:Y:S02]  /*7d40*/  LOP3.LUT R82, R82, R2, RZ, 0x3c, !PT ;  /* 0x0000000252527212 */ /* 0x000fe400078e3cff */
[----:B------:R-:W-:Y:S01]  /*7d50*/  LOP3.LUT R83, R83, R0, RZ, 0x3c, !PT ;  /* 0x0000000053537212 */ /* 0x000fe200078e3cff */
[----:B------:R-:W-:Y:S01]  /*7d60*/  UIADD3 UR20, UPT, UPT, UR37, UR4, URZ ;  /* 0x0000000425147290 */ /* 0x000fe2000fffe0ff */
[----:B------:R-:W-:Y:S02]  /*7d70*/  SEL R78, R78, RZ, P0 ;  /* 0x000000ff4e4e7207 */ /* 0x000fe40000000000 */
[----:B------:R-:W-:Y:S01]  /*7d80*/  SEL R36, R36, RZ, P1 ;  /* 0x000000ff24247207 */ /* 0x000fe20000800000 */
[----:B------:R-:W-:Y:S01]  /*7d90*/  UMOV UR36, UR59 ;  /* 0x0000003b00247c82 */ /* 0x000fe20008000000 */
[----:B------:R-:W-:Y:S07]  /*7da0*/  BRA.U UP0, `(.L_x_116) ;  /* 0xffffffd500787547 */ /* 0x000fee000b83ffff */
[----:B------:R-:W-:Y:S05]  /*7db0*/  EXIT ;  /* 0x000000000000794d */ /* 0x000fea0003800000 */
.L_x_25:
[----:B--2---:R2:W3:Y:S02]  /*7dc0*/  SYNCS.PHASECHK.TRANS64.TRYWAIT P0, [R0+URZ+0x120], R2 ;  /* 0x00012002000075a7 */ /* 0x0044e400080011ff */
[----:B---3--:R-:W-:Y:S05]  /*7dd0*/  @!P0 NANOSLEEP.SYNCS 0x989680 ;  /* 0x009896800000895d */ /* 0x008fea0003900000 */
[----:B------:R-:W3:Y:S02]  /*7de0*/  @!P0 SYNCS.PHASECHK.TRANS64 P0, [R0+URZ+0x120], R2 ;  /* 0x00012002000085a7 */ /* 0x000ee400080010ff */
[----:B---3--:R-:W-:Y:S05]  /*7df0*/  @!P0 BRA `(.L_x_25) ;  /* 0xfffffffc00f08947 */ /* 0x008fea000383ffff */
[----:B------:R-:W-:Y:S05]  /*7e00*/  BRA `(.L_x_117) ;  /* 0xffffff9c00447947 */ /* 0x000fea000383ffff */
.L_x_28:
[----:B-1----:R-:W-:-:S07]  /*7e10*/  MOV R0, UR33 ;  /* 0x0000002100007c02 */ /* 0x002fce0008000f00 */
.L_x_118:
[----:B-1----:R1:W2:Y:S02]  /*7e20*/  SYNCS.PHASECHK.TRANS64.TRYWAIT P0, [R0+URZ+0x40], R3 ;  /* 0x00004003000075a7 */ /* 0x0022a400080011ff */
[----:B--2---:R-:W-:Y:S05]  /*7e30*/  @!P0 NANOSLEEP.SYNCS 0x989680 ;  /* 0x009896800000895d */ /* 0x004fea0003900000 */
[----:B------:R-:W2:Y:S02]  /*7e40*/  @!P0 SYNCS.PHASECHK.TRANS64 P0, [R0+URZ+0x40], R3 ;  /* 0x00004003000085a7 */ /* 0x000ea400080010ff */
[----:B--2---:R-:W-:Y:S05]  /*7e50*/  @!P0 BRA `(.L_x_118) ;  /* 0xfffffffc00f08947 */ /* 0x004fea000383ffff */
[----:B------:R-:W-:Y:S05]  /*7e60*/  BRA `(.L_x_27) ;  /* 0xffffff9c00907947 */ /* 0x000fea000383ffff */
.L_x_35:
[----:B-1----:R-:W-:-:S07]  /*7e70*/  MOV R0, UR17 ;  /* 0x0000001100007c02 */ /* 0x002fce0008000f00 */
.L_x_119:
[----:B-1----:R1:W2:Y:S02]  /*7e80*/  SYNCS.PHASECHK.TRANS64.TRYWAIT P0, [R0+URZ+0x40], R3 ;  /* 0x00004003000075a7 */ /* 0x0022a400080011ff */
[----:B--2---:R-:W-:Y:S05]  /*7e90*/  @!P0 NANOSLEEP.SYNCS 0x989680 ;  /* 0x009896800000895d */ /* 0x004fea0003900000 */
[----:B------:R-:W2:Y:S02]  /*7ea0*/  @!P0 SYNCS.PHASECHK.TRANS64 P0, [R0+URZ+0x40], R3 ;  /* 0x00004003000085a7 */ /* 0x000ea400080010ff */
[----:B--2---:R-:W-:Y:S05]  /*7eb0*/  @!P0 BRA `(.L_x_119) ;  /* 0xfffffffc00f08947 */ /* 0x004fea000383ffff */
[----:B------:R-:W-:Y:S05]  /*7ec0*/  BRA `(.L_x_34) ;  /* 0xffffffa000507947 */ /* 0x000fea000383ffff */
.L_x_40:
[----:B-1----:R1:W2:Y:S02]  /*7ed0*/  SYNCS.PHASECHK.TRANS64.TRYWAIT P0, [R3+URZ+0xb0], R0 ;  /* 0x0000b000030075a7 */ /* 0x0022a400080011ff */
[----:B--2---:R-:W-:Y:S05]  /*7ee0*/  @!P0 NANOSLEEP.SYNCS 0x989680 ;  /* 0x009896800000895d */ /* 0x004fea0003900000 */
[----:B------:R-:W2:Y:S02]  /*7ef0*/  @!P0 SYNCS.PHASECHK.TRANS64 P0, [R3+URZ+0xb0], R0 ;  /* 0x0000b000030085a7 */ /* 0x000ea400080010ff */
[----:B--2---:R-:W-:Y:S05]  /*7f00*/  @!P0 BRA `(.L_x_40) ;  /* 0xfffffffc00f08947 */ /* 0x004fea000383ffff */
[----:B------:R-:W-:Y:S05]  /*7f10*/  BRA `(.L_x_120) ;  /* 0xffffffa000f87947 */ /* 0x000fea000383ffff */
.L_x_44:
[----:B------:R-:W-:-:S07]  /*7f20*/  MOV R0, UR4 ;  /* 0x0000000400007c02 */ /* 0x000fce0008000f00 */
.L_x_121:
[----:B-1----:R1:W2:Y:S02]  /*7f30*/  SYNCS.PHASECHK.TRANS64.TRYWAIT P0, [R0+URZ], R2 ;  /* 0x00000002000075a7 */ /* 0x0022a400080011ff */
[----:B--2---:R-:W-:Y:S05]  /*7f40*/  @!P0 NANOSLEEP.SYNCS 0x989680 ;  /* 0x009896800000895d */ /* 0x004fea0003900000 */
[----:B------:R-:W2:Y:S02]  /*7f50*/  @!P0 SYNCS.PHASECHK.TRANS64 P0, [R0+URZ], R2 ;  /* 0x00000002000085a7 */ /* 0x000ea400080010ff */
[----:B--2---:R-:W-:Y:S05]  /*7f60*/  @!P0 BRA `(.L_x_121) ;  /* 0xfffffffc00f08947 */ /* 0x004fea000383ffff */
[----:B------:R-:W-:Y:S05]  /*7f70*/  BRA `(.L_x_122) ;  /* 0xffffffa800a07947 */ /* 0x000fea000383ffff */
.L_x_45:
[----:B------:R-:W-:-:S07]  /*7f80*/  MOV R0, UR5 ;  /* 0x0000000500007c02 */ /* 0x000fce0008000f00 */
.L_x_123:
[----:B-1----:R1:W2:Y:S02]  /*7f90*/  SYNCS.PHASECHK.TRANS64.TRYWAIT P0, [R0+URZ], R3 ;  /* 0x00000003000075a7 */ /* 0x0022a400080011ff */
[----:B--2---:R-:W-:Y:S05]  /*7fa0*/  @!P0 NANOSLEEP.SYNCS 0x989680 ;  /* 0x009896800000895d */ /* 0x004fea0003900000 */
[----:B------:R-:W2:Y:S02]  /*7fb0*/  @!P0 SYNCS.PHASECHK.TRANS64 P0, [R0+URZ], R3 ;  /* 0x00000003000085a7 */ /* 0x000ea400080010ff */
[----:B--2---:R-:W-:Y:S05]  /*7fc0*/  @!P0 BRA `(.L_x_123) ;  /* 0xfffffffc00f08947 */ /* 0x004fea000383ffff */
[----:B------:R-:W-:Y:S05]  /*7fd0*/  BRA `(.L_x_124) ;  /* 0xffffffa800ac7947 */ /* 0x000fea000383ffff */
.L_x_46:
[----:B------:R-:W-:-:S07]  /*7fe0*/  MOV R0, UR5 ;  /* 0x0000000500007c02 */ /* 0x000fce0008000f00 */
.L_x_125:
[----:B-1----:R1:W2:Y:S02]  /*7ff0*/  SYNCS.PHASECHK.TRANS64.TRYWAIT P0, [R0+URZ], R3 ;  /* 0x00000003000075a7 */ /* 0x0022a400080011ff */
[----:B--2---:R-:W-:Y:S05]  /*8000*/  @!P0 NANOSLEEP.SYNCS 0x989680 ;  /* 0x009896800000895d */ /* 0x004fea0003900000 */
[----:B------:R-:W2:Y:S02]  /*8010*/  @!P0 SYNCS.PHASECHK.TRANS64 P0, [R0+URZ], R3 ;  /* 0x00000003000085a7 */ /* 0x000ea400080010ff */
[----:B--2---:R-:W-:Y:S05]  /*8020*/  @!P0 BRA `(.L_x_125) ;  /* 0xfffffffc00f08947 */ /* 0x004fea000383ffff */
[----:B------:R-:W-:Y:S05]  /*8030*/  BRA `(.L_x_126) ;  /* 0xffffffa800b87947 */ /* 0x000fea000383ffff */
.L_x_47:
[----:B------:R-:W-:-:S07]  /*8040*/  MOV R0, UR5 ;  /* 0x0000000500007c02 */ /* 0x000fce0008000f00 */
.L_x_127:
[----:B-1----:R1:W2:Y:S02]  /*8050*/  SYNCS.PHASECHK.TRANS64.TRYWAIT P0, [R0+URZ], R3 ;  /* 0x00000003000075a7 */ /* 0x0022a400080011ff */
[----:B--2---:R-:W-:Y:S05]  /*8060*/  @!P0 NANOSLEEP.SYNCS 0x989680 ;  /* 0x009896800000895d */ /* 0x004fea0003900000 */
[----:B------:R-:W2:Y:S02]  /*8070*/  @!P0 SYNCS.PHASECHK.TRANS64 P0, [R0+URZ], R3 ;  /* 0x00000003000085a7 */ /* 0x000ea400080010ff */
[----:B--2---:R-:W-:Y:S05]  /*8080*/  @!P0 BRA `(.L_x_127) ;  /* 0xfffffffc00f08947 */ /* 0x004fea000383ffff */
[----:B------:R-:W-:Y:S05]  /*8090*/  BRA `(.L_x_128) ;  /* 0xffffffa800c47947 */ /* 0x000fea000383ffff */
.L_x_48:
[----:B------:R-:W-:-:S07]  /*80a0*/  MOV R0, UR5 ;  /* 0x0000000500007c02 */ /* 0x000fce0008000f00 */
.L_x_129:
[----:B-1----:R1:W2:Y:S02]  /*80b0*/  SYNCS.PHASECHK.TRANS64.TRYWAIT P0, [R0+URZ], R3 ;  /* 0x00000003000075a7 */ /* 0x0022a400080011ff */
[----:B--2---:R-:W-:Y:S05]  /*80c0*/  @!P0 NANOSLEEP.SYNCS 0x989680 ;  /* 0x009896800000895d */ /* 0x004fea0003900000 */
[----:B------:R-:W2:Y:S02]  /*80d0*/  @!P0 SYNCS.PHASECHK.TRANS64 P0, [R0+URZ], R3 ;  /* 0x00000003000085a7 */ /* 0x000ea400080010ff */
[----:B--2---:R-:W-:Y:S05]  /*80e0*/  @!P0 BRA `(.L_x_129) ;  /* 0xfffffffc00f08947 */ /* 0x004fea000383ffff */
[----:B------:R-:W-:Y:S05]  /*80f0*/  BRA `(.L_x_130) ;  /* 0xffffffa800d07947 */ /* 0x000fea000383ffff */
.L_x_49:
[----:B------:R-:W-:-:S07]  /*8100*/  MOV R0, UR5 ;  /* 0x0000000500007c02 */ /* 0x000fce0008000f00 */
.L_x_131:
[----:B-1----:R1:W2:Y:S02]  /*8110*/  SYNCS.PHASECHK.TRANS64.TRYWAIT P0, [R0+URZ], R3 ;  /* 0x00000003000075a7 */ /* 0x0022a400080011ff */
[----:B--2---:R-:W-:Y:S05]  /*8120*/  @!P0 NANOSLEEP.SYNCS 0x989680 ;  /* 0x009896800000895d */ /* 0x004fea0003900000 */
[----:B------:R-:W2:Y:S02]  /*8130*/  @!P0 SYNCS.PHASECHK.TRANS64 P0, [R0+URZ], R3 ;  /* 0x00000003000085a7 */ /* 0x000ea400080010ff */
[----:B--2---:R-:W-:Y:S05]  /*8140*/  @!P0 BRA `(.L_x_131) ;  /* 0xfffffffc00f08947 */ /* 0x004fea000383ffff */
[----:B------:R-:W-:Y:S05]  /*8150*/  BRA `(.L_x_132) ;  /* 0xffffffa800dc7947 */ /* 0x000fea000383ffff */
.L_x_50:
[----:B------:R-:W-:-:S07]  /*8160*/  MOV R0, UR5 ;  /* 0x0000000500007c02 */ /* 0x000fce0008000f00 */
.L_x_133:
[----:B-1----:R1:W2:Y:S02]  /*8170*/  SYNCS.PHASECHK.TRANS64.TRYWAIT P0, [R0+URZ], R3 ;  /* 0x00000003000075a7 */ /* 0x0022a400080011ff */
[----:B--2---:R-:W-:Y:S05]  /*8180*/  @!P0 NANOSLEEP.SYNCS 0x989680 ;  /* 0x009896800000895d */ /* 0x004fea0003900000 */
[----:B------:R-:W2:Y:S02]  /*8190*/  @!P0 SYNCS.PHASECHK.TRANS64 P0, [R0+URZ], R3 ;  /* 0x00000003000085a7 */ /* 0x000ea400080010ff */
[----:B--2---:R-:W-:Y:S05]  /*81a0*/  @!P0 BRA `(.L_x_133) ;  /* 0xfffffffc00f08947 */ /* 0x004fea000383ffff */
[----:B------:R-:W-:Y:S05]  /*81b0*/  BRA `(.L_x_134) ;  /* 0xffffffa800e87947 */ /* 0x000fea000383ffff */
.L_x_53:
[----:B--2---:R2:W3:Y:S02]  /*81c0*/  SYNCS.PHASECHK.TRANS64.TRYWAIT P0, [R2+URZ+0x110], R4 ;  /* 0x00011004020075a7 */ /* 0x0044e400080011ff */
[----:B---3--:R-:W-:Y:S05]  /*81d0*/  @!P0 NANOSLEEP.SYNCS 0x989680 ;  /* 0x009896800000895d */ /* 0x008fea0003900000 */
[----:B------:R-:W3:Y:S02]  /*81e0*/  @!P0 SYNCS.PHASECHK.TRANS64 P0, [R2+URZ+0x110], R4 ;  /* 0x00011004020085a7 */ /* 0x000ee400080010ff */
[----:B---3--:R-:W-:Y:S05]  /*81f0*/  @!P0 BRA `(.L_x_53) ;  /* 0xfffffffc00f08947 */ /* 0x008fea000383ffff */
[----:B------:R-:W-:Y:S05]  /*8200*/  BRA `(.L_x_135) ;  /* 0xffffffac00447947 */ /* 0x000fea000383ffff */
.L_x_54:
[----:B------:R-:W-:-:S07]  /*8210*/  MOV R2, UR4 ;  /* 0x0000000400027c02 */ /* 0x000fce0008000f00 */
.L_x_136:
[----:B--2---:R2:W3:Y:S02]  /*8220*/  SYNCS.PHASECHK.TRANS64.TRYWAIT P0, [R2+URZ+0xc0], R5 ;  /* 0x0000c005020075a7 */ /* 0x0044e400080011ff */
[----:B---3--:R-:W-:Y:S05]  /*8230*/  @!P0 NANOSLEEP.SYNCS 0x989680 ;  /* 0x009896800000895d */ /* 0x008fea0003900000 */
[----:B------:R-:W3:Y:S02]  /*8240*/  @!P0 SYNCS.PHASECHK.TRANS64 P0, [R2+URZ+0xc0], R5 ;  /* 0x0000c005020085a7 */ /* 0x000ee400080010ff */
[----:B---3--:R-:W-:Y:S05]  /*8250*/  @!P0 BRA `(.L_x_136) ;  /* 0xfffffffc00f08947 */ /* 0x008fea000383ffff */
[----:B------:R-:W-:Y:S05]  /*8260*/  BRA `(.L_x_137) ;  /* 0xffffffac00547947 */ /* 0x000fea000383ffff */
.L_x_55:
[----:B--2---:R2:W3:Y:S02]  /*8270*/  SYNCS.PHASECHK.TRANS64.TRYWAIT P1, [R2+URZ+0xb0], R4 ;  /* 0x0000b004020075a7 */ /* 0x0044e400080211ff */
[----:B---3--:R-:W-:Y:S05]  /*8280*/  @!P1 NANOSLEEP.SYNCS 0x989680 ;  /* 0x009896800000995d */ /* 0x008fea0003900000 */
[----:B------:R-:W3:Y:S02]  /*8290*/  @!P1 SYNCS.PHASECHK.TRANS64 P1, [R2+URZ+0xb0], R4 ;  /* 0x0000b004020095a7 */ /* 0x000ee400080210ff */
[----:B---3--:R-:W-:Y:S05]  /*82a0*/  @!P1 BRA `(.L_x_55) ;  /* 0xfffffffc00f09947 */ /* 0x008fea000383ffff */
[----:B------:R-:W-:Y:S05]  /*82b0*/  BRA `(.L_x_138) ;  /* 0xffffffac00847947 */ /* 0x000fea000383ffff */
.L_x_58:
[----:B------:R-:W-:-:S07]  /*82c0*/  MOV R0, UR4 ;  /* 0x0000000400007c02 */ /* 0x000fce0008000f00 */
.L_x_139:
[----:B--2---:R2:W3:Y:S02]  /*82d0*/  SYNCS.PHASECHK.TRANS64.TRYWAIT P0, [R0+URZ+0xc0], R2 ;  /* 0x0000c002000075a7 */ /* 0x0044e400080011ff */
[----:B---3--:R-:W-:Y:S05]  /*82e0*/  @!P0 NANOSLEEP.SYNCS 0x989680 ;  /* 0x009896800000895d */ /* 0x008fea0003900000 */
[----:B------:R-:W3:Y:S02]  /*82f0*/  @!P0 SYNCS.PHASECHK.TRANS64 P0, [R0+URZ+0xc0], R2 ;  /* 0x0000c002000085a7 */ /* 0x000ee400080010ff */
[----:B---3--:R-:W-:Y:S05]  /*8300*/  @!P0 BRA `(.L_x_139) ;  /* 0xfffffffc00f08947 */ /* 0x008fea000383ffff */
[----:B------:R-:W-:Y:S05]  /*8310*/  BRA `(.L_x_57) ;  /* 0xffffffac00d87947 */ /* 0x000fea000383ffff */
.L_x_65:
[----:B-1----:R1:W2:Y:S02]  /*8320*/  SYNCS.PHASECHK.TRANS64.TRYWAIT P1, [R0+URZ+0xb0], R2 ;  /* 0x0000b002000075a7 */ /* 0x0022a400080211ff */
[----:B--2---:R-:W-:Y:S05]  /*8330*/  @!P1 NANOSLEEP.SYNCS 0x989680 ;  /* 0x009896800000995d */ /* 0x004fea0003900000 */
[----:B------:R-:W2:Y:S02]  /*8340*/  @!P1 SYNCS.PHASECHK.TRANS64 P1, [R0+URZ+0xb0], R2 ;  /* 0x0000b002000095a7 */ /* 0x000ea400080210ff */
[----:B--2---:R-:W-:Y:S05]  /*8350*/  @!P1 BRA `(.L_x_65) ;  /* 0xfffffffc00f09947 */ /* 0x004fea000383ffff */
[----:B------:R-:W-:Y:S05]  /*8360*/  BRA `(.L_x_140) ;  /* 0xffffffb4004c7947 */ /* 0x000fea000383ffff */
.L_x_66:
[----:B------:R-:W-:-:S07]  /*8370*/  MOV R2, UR31 ;  /* 0x0000001f00027c02 */ /* 0x000fce0008000f00 */
.L_x_141:
[----:B-1----:R1:W2:Y:S02]  /*8380*/  SYNCS.PHASECHK.TRANS64.TRYWAIT P0, [R2+URZ+0xf0], R0 ;  /* 0x0000f000020075a7 */ /* 0x0022a400080011ff */
[----:B--2---:R-:W-:Y:S05]  /*8390*/  @!P0 NANOSLEEP.SYNCS 0x989680 ;  /* 0x009896800000895d */ /* 0x004fea0003900000 */
[----:B------:R-:W2:Y:S02]  /*83a0*/  @!P0 SYNCS.PHASECHK.TRANS64 P0, [R2+URZ+0xf0], R0 ;  /* 0x0000f000020085a7 */ /* 0x000ea400080010ff */
[----:B--2---:R-:W-:Y:S05]  /*83b0*/  @!P0 BRA `(.L_x_141) ;  /* 0xfffffffc00f08947 */ /* 0x004fea000383ffff */
[----:B------:R-:W-:Y:S05]  /*83c0*/  BRA `(.L_x_142) ;  /* 0xffffffb4009c7947 */ /* 0x000fea000383ffff */
.L_x_69:
[----:B------:R-:W-:Y:S07]  /*83d0*/  MOV R0, UR5 ;  /* 0x0000000500007c02 */ /* 0x000fee0008000f00 */
.L_x_143:
[----:B-1----:R1:W2:Y:S02]  /*83e0*/  SYNCS.PHASECHK.TRANS64.TRYWAIT P0, [R0+URZ], R2 ;  /* 0x00000002000075a7 */ /* 0x0022a400080011ff */
[----:B--2---:R-:W-:Y:S05]  /*83f0*/  @!P0 NANOSLEEP.SYNCS 0x989680 ;  /* 0x009896800000895d */ /* 0x004fea0003900000 */
[----:B------:R-:W2:Y:S02]  /*8400*/  @!P0 SYNCS.PHASECHK.TRANS64 P0, [R0+URZ], R2 ;  /* 0x00000002000085a7 */ /* 0x000ea400080010ff */
[----:B--2---:R-:W-:Y:S05]  /*8410*/  @!P0 BRA `(.L_x_143) ;  /* 0xfffffffc00f08947 */ /* 0x004fea000383ffff */
[----:B------:R-:W-:Y:S05]  /*8420*/  BRA `(.L_x_68) ;  /* 0xffffffb400b87947 */ /* 0x000fea000383ffff */
.L_x_72:
[----:B------:R-:W-:-:S07]  /*8430*/  MOV R0, UR4 ;  /* 0x0000000400007c02 */ /* 0x000fce0008000f00 */
.L_x_144:
[----:B--2---:R2:W4:Y:S02]  /*8440*/  SYNCS.PHASECHK.TRANS64.TRYWAIT P0, [R0+URZ], R2 ;  /* 0x00000002000075a7 */ /* 0x00452400080011ff */
[----:B----4-:R-:W-:Y:S05]  /*8450*/  @!P0 NANOSLEEP.SYNCS 0x989680 ;  /* 0x009896800000895d */ /* 0x010fea0003900000 */
[----:B------:R-:W4:Y:S02]  /*8460*/  @!P0 SYNCS.PHASECHK.TRANS64 P0, [R0+URZ], R2 ;  /* 0x00000002000085a7 */ /* 0x000f2400080010ff */
[----:B----4-:R-:W-:Y:S05]  /*8470*/  @!P0 BRA `(.L_x_144) ;  /* 0xfffffffc00f08947 */ /* 0x010fea000383ffff */
[----:B------:R-:W-:Y:S05]  /*8480*/  BRA `(.L_x_145) ;  /* 0xffffffb800947947 */ /* 0x000fea000383ffff */
.L_x_73:
[----:B------:R-:W-:-:S07]  /*8490*/  MOV R0, UR5 ;  /* 0x0000000500007c02 */ /* 0x000fce0008000f00 */
.L_x_146:
[----:B-1----:R1:W2:Y:S02]  /*84a0*/  SYNCS.PHASECHK.TRANS64.TRYWAIT P0, [R0+URZ], R3 ;  /* 0x00000003000075a7 */ /* 0x0022a400080011ff */
[----:B--2---:R-:W-:Y:S05]  /*84b0*/  @!P0 NANOSLEEP.SYNCS 0x989680 ;  /* 0x009896800000895d */ /* 0x004fea0003900000 */
[----:B------:R-:W2:Y:S02]  /*84c0*/  @!P0 SYNCS.PHASECHK.TRANS64 P0, [R0+URZ], R3 ;  /* 0x00000003000085a7 */ /* 0x000ea400080010ff */
[----:B--2---:R-:W-:Y:S05]  /*84d0*/  @!P0 BRA `(.L_x_146) ;  /* 0xfffffffc00f08947 */ /* 0x004fea000383ffff */
[----:B------:R-:W-:Y:S05]  /*84e0*/  BRA `(.L_x_147) ;  /* 0xffffffb800a07947 */ /* 0x000fea000383ffff */
.L_x_74:
[----:B------:R-:W-:-:S07]  /*84f0*/  MOV R0, UR5 ;  /* 0x0000000500007c02 */ /* 0x000fce0008000f00 */
.L_x_148:
[----:B-1----:R1:W2:Y:S02]  /*8500*/  SYNCS.PHASECHK.TRANS64.TRYWAIT P0, [R0+URZ], R3 ;  /* 0x00000003000075a7 */ /* 0x0022a400080011ff */
[----:B--2---:R-:W-:Y:S05]  /*8510*/  @!P0 NANOSLEEP.SYNCS 0x989680 ;  /* 0x009896800000895d */ /* 0x004fea0003900000 */
[----:B------:R-:W2:Y:S02]  /*8520*/  @!P0 SYNCS.PHASECHK.TRANS64 P0, [R0+URZ], R3 ;  /* 0x00000003000085a7 */ /* 0x000ea400080010ff */
[----:B--2---:R-:W-:Y:S05]  /*8530*/  @!P0 BRA `(.L_x_148) ;  /* 0xfffffffc00f08947 */ /* 0x004fea000383ffff */
[----:B------:R-:W-:Y:S05]  /*8540*/  BRA `(.L_x_149) ;  /* 0xffffffb800ac7947 */ /* 0x000fea000383ffff */
.L_x_75:
[----:B-1----:R-:W-:-:S07]  /*8550*/  MOV R0, UR4 ;  /* 0x0000000400007c02 */ /* 0x002fce0008000f00 */
.L_x_150:
[----:B-1----:R1:W2:Y:S02]  /*8560*/  SYNCS.PHASECHK.TRANS64.TRYWAIT P0, [R0+URZ], R2 ;  /* 0x00000002000075a7 */ /* 0x0022a400080011ff */
[----:B--2---:R-:W-:Y:S05]  /*8570*/  @!P0 NANOSLEEP.SYNCS 0x989680 ;  /* 0x009896800000895d */ /* 0x004fea0003900000 */
[----:B------:R-:W2:Y:S02]  /*8580*/  @!P0 SYNCS.PHASECHK.TRANS64 P0, [R0+URZ], R2 ;  /* 0x00000002000085a7 */ /* 0x000ea400080010ff */
[----:B--2---:R-:W-:Y:S05]  /*8590*/  @!P0 BRA `(.L_x_150) ;  /* 0xfffffffc00f08947 */ /* 0x004fea000383ffff */
[----:B------:R-:W-:Y:S05]  /*85a0*/  BRA `(.L_x_151) ;  /* 0xffffffb800b87947 */ /* 0x000fea000383ffff */
.L_x_80:
[----:B---3--:R3:W4:Y:S02]  /*85b0*/  SYNCS.PHASECHK.TRANS64.TRYWAIT P0, [R12+URZ+0xb0], R0 ;  /* 0x0000b0000c0075a7 */ /* 0x00872400080011ff */
[----:B----4-:R-:W-:Y:S05]  /*85c0*/  @!P0 NANOSLEEP.SYNCS 0x989680 ;  /* 0x009896800000895d */ /* 0x010fea0003900000 */
[----:B------:R-:W4:Y:S02]  /*85d0*/  @!P0 SYNCS.PHASECHK.TRANS64 P0, [R12+URZ+0xb0], R0 ;  /* 0x0000b0000c0085a7 */ /* 0x000f2400080010ff */
[----:B----4-:R-:W-:Y:S05]  /*85e0*/  @!P0 BRA `(.L_x_80) ;  /* 0xfffffffc00f08947 */ /* 0x010fea000383ffff */
[----:B------:R-:W-:Y:S05]  /*85f0*/  BRA `(.L_x_152) ;  /* 0xffffffbc00d07947 */ /* 0x000fea000383ffff */
.L_x_83:
[----:B-1----:R-:W-:Y:S07]  /*8600*/  MOV R0, UR21 ;  /* 0x0000001500007c02 */ /* 0x002fee0008000f00 */
.L_x_153:
[----:B-1----:R1:W3:Y:S02]  /*8610*/  SYNCS.PHASECHK.TRANS64.TRYWAIT P2, [R0+URZ+0xa8], R6 ;  /* 0x0000a806000075a7 */ /* 0x0022e400080411ff */
[----:B---3--:R-:W-:Y:S05]  /*8620*/  @!P2 NANOSLEEP.SYNCS 0x989680 ;  /* 0x009896800000a95d */ /* 0x008fea0003900000 */
[----:B------:R-:W3:Y:S02]  /*8630*/  @!P2 SYNCS.PHASECHK.TRANS64 P2, [R0+URZ+0xa8], R6 ;  /* 0x0000a8060000a5a7 */ /* 0x000ee400080410ff */
[----:B---3--:R-:W-:Y:S05]  /*8640*/  @!P2 BRA `(.L_x_153) ;  /* 0xfffffffc00f0a947 */ /* 0x008fea000383ffff */
[----:B------:R-:W-:Y:S05]  /*8650*/  BRA `(.L_x_82) ;  /* 0xffffffc400387947 */ /* 0x000fea000383ffff */
.L_x_86:
[----:B------:R-:W-:Y:S07]  /*8660*/  MOV R0, UR21 ;  /* 0x0000001500007c02 */ /* 0x000fee0008000f00 */
.L_x_154:
[----:B-1----:R1:W3:Y:S02]  /*8670*/  SYNCS.PHASECHK.TRANS64.TRYWAIT P0, [R0+URZ+0x90], R9 ;  /* 0x00009009000075a7 */ /* 0x0022e400080011ff */
[----:B---3--:R-:W-:Y:S05]  /*8680*/  @!P0 NANOSLEEP.SYNCS 0x989680 ;  /* 0x009896800000895d */ /* 0x008fea0003900000 */
[----:B------:R-:W3:Y:S02]  /*8690*/  @!P0 SYNCS.PHASECHK.TRANS64 P0, [R0+URZ+0x90], R9 ;  /* 0x00009009000085a7 */ /* 0x000ee400080010ff */
[----:B---3--:R-:W-:Y:S05]  /*86a0*/  @!P0 BRA `(.L_x_154) ;  /* 0xfffffffc00f08947 */ /* 0x008fea000383ffff */
[----:B------:R-:W-:Y:S05]  /*86b0*/  BRA `(.L_x_155) ;  /* 0xffffffc400947947 */ /* 0x000fea000383ffff */
.L_x_87:
[----:B------:R-:W-:Y:S07]  /*86c0*/  MOV R0, UR21 ;  /* 0x0000001500007c02 */ /* 0x000fee0008000f00 */
.L_x_156:
[----:B-1----:R1:W3:Y:S02]  /*86d0*/  SYNCS.PHASECHK.TRANS64.TRYWAIT P0, [R0+URZ+0x98], R9 ;  /* 0x00009809000075a7 */ /* 0x0022e400080011ff */
[----:B---3--:R-:W-:Y:S05]  /*86e0*/  @!P0 NANOSLEEP.SYNCS 0x989680 ;  /* 0x009896800000895d */ /* 0x008fea0003900000 */
[----:B------:R-:W3:Y:S02]  /*86f0*/  @!P0 SYNCS.PHASECHK.TRANS64 P0, [R0+URZ+0x98], R9 ;  /* 0x00009809000085a7 */ /* 0x000ee400080010ff */
[----:B---3--:R-:W-:Y:S05]  /*8700*/  @!P0 BRA `(.L_x_156) ;  /* 0xfffffffc00f08947 */ /* 0x008fea000383ffff */
[----:B------:R-:W-:Y:S05]  /*8710*/  BRA `(.L_x_157) ;  /* 0xffffffc400d07947 */ /* 0x000fea000383ffff */
.L_x_89:
[----:B------:R-:W-:-:S07]  /*8720*/  MOV R0, UR21 ;  /* 0x0000001500007c02 */ /* 0x000fce0008000f00 */
.L_x_158:
[----:B-1----:R1:W4:Y:S02]  /*8730*/  SYNCS.PHASECHK.TRANS64.TRYWAIT P0, [R0+URZ+0x90], R2 ;  /* 0x00009002000075a7 */ /* 0x00232400080011ff */
[----:B----4-:R-:W-:Y:S05]  /*8740*/  @!P0 NANOSLEEP.SYNCS 0x989680 ;  /* 0x009896800000895d */ /* 0x010fea0003900000 */
[----:B------:R-:W4:Y:S02]  /*8750*/  @!P0 SYNCS.PHASECHK.TRANS64 P0, [R0+URZ+0x90], R2 ;  /* 0x00009002000085a7 */ /* 0x000f2400080010ff */
[----:B----4-:R-:W-:Y:S05]  /*8760*/  @!P0 BRA `(.L_x_158) ;  /* 0xfffffffc00f08947 */ /* 0x010fea000383ffff */
[----:B------:R-:W-:Y:S05]  /*8770*/  BRA `(.L_x_159) ;  /* 0xffffffc800447947 */ /* 0x000fea000383ffff */
.L_x_91:
[----:B-1----:R1:W2:Y:S02]  /*8780*/  SYNCS.PHASECHK.TRANS64.TRYWAIT P0, [R3+URZ+0xb0], R0 ;  /* 0x0000b000030075a7 */ /* 0x0022a400080011ff */
[----:B--2---:R-:W-:Y:S05]  /*8790*/  @!P0 NANOSLEEP.SYNCS 0x989680 ;  /* 0x009896800000895d */ /* 0x004fea0003900000 */
[----:B------:R-:W2:Y:S02]  /*87a0*/  @!P0 SYNCS.PHASECHK.TRANS64 P0, [R3+URZ+0xb0], R0 ;  /* 0x0000b000030085a7 */ /* 0x000ea400080010ff */
[----:B--2---:R-:W-:Y:S05]  /*87b0*/  @!P0 BRA `(.L_x_91) ;  /* 0xfffffffc00f08947 */ /* 0x004fea000383ffff */
[----:B------:R-:W-:Y:S05]  /*87c0*/  BRA `(.L_x_160) ;  /* 0xffffffcc00047947 */ /* 0x000fea000383ffff */
.L_x_102:
[----:B-1----:R1:W2:Y:S02]  /*87d0*/  SYNCS.PHASECHK.TRANS64.TRYWAIT P1, [R3+URZ+0x80], R0 ;  /* 0x00008000030075a7 */ /* 0x0022a400080211ff */
[----:B--2---:R-:W-:Y:S05]  /*87e0*/  @!P1 NANOSLEEP.SYNCS 0x989680 ;  /* 0x009896800000995d */ /* 0x004fea0003900000 */
[----:B------:R-:W2:Y:S02]  /*87f0*/  @!P1 SYNCS.PHASECHK.TRANS64 P1, [R3+URZ+0x80], R0 ;  /* 0x00008000030095a7 */ /* 0x000ea400080210ff */
[----:B--2---:R-:W-:Y:S05]  /*8800*/  @!P1 BRA `(.L_x_102) ;  /* 0xfffffffc00f09947 */ /* 0x004fea000383ffff */
[----:B------:R-:W-:Y:S05]  /*8810*/  BRA `(.L_x_101) ;  /* 0xffffffd800747947 */ /* 0x000fea000383ffff */
.L_x_104:
[----:B-1----:R1:W2:Y:S02]  /*8820*/  SYNCS.PHASECHK.TRANS64.TRYWAIT P0, [R43+URZ+0xd0], R4 ;  /* 0x0000d0042b0075a7 */ /* 0x0022a400080011ff */
[----:B--2---:R-:W-:Y:S05]  /*8830*/  @!P0 NANOSLEEP.SYNCS 0x989680 ;  /* 0x009896800000895d */ /* 0x004fea0003900000 */
[----:B------:R-:W2:Y:S02]  /*8840*/  @!P0 SYNCS.PHASECHK.TRANS64 P0, [R43+URZ+0xd0], R4 ;  /* 0x0000d0042b0085a7 */ /* 0x000ea400080010ff */
[----:B--2---:R-:W-:Y:S05]  /*8850*/  @!P0 BRA `(.L_x_104) ;  /* 0xfffffffc00f08947 */ /* 0x004fea000383ffff */
[----:B------:R-:W-:Y:S05]  /*8860*/  BRA `(.L_x_103) ;  /* 0xffffffd800c87947 */ /* 0x000fea000383ffff */
.L_x_112:
[----:B--2---:R2:W3:Y:S02]  /*8870*/  SYNCS.PHASECHK.TRANS64.TRYWAIT P0, [R3+URZ+0x80], R0 ;  /* 0x00008000030075a7 */ /* 0x0044e400080011ff */
[----:B---3--:R-:W-:Y:S05]  /*8880*/  @!P0 NANOSLEEP.SYNCS 0x989680 ;  /* 0x009896800000895d */ /* 0x008fea0003900000 */
[----:B------:R-:W3:Y:S02]  /*8890*/  @!P0 SYNCS.PHASECHK.TRANS64 P0, [R3+URZ+0x80], R0 ;  /* 0x00008000030085a7 */ /* 0x000ee400080010ff */
[----:B---3--:R-:W-:Y:S05]  /*88a0*/  @!P0 BRA `(.L_x_112) ;  /* 0xfffffffc00f08947 */ /* 0x008fea000383ffff */
[----:B------:R-:W-:Y:S05]  /*88b0*/  BRA `(.L_x_111) ;  /* 0xffffffe400bc7947 */ /* 0x000fea000383ffff */
        .weak           $__internal_0_$__cuda_sm10x_tcgen05_guardrail_trap_col_being_dealloced_not_returned_by_alloc
        .type           $__internal_0_$__cuda_sm10x_tcgen05_guardrail_trap_col_being_dealloced_not_returned_by_alloc,@function
        .size           $__internal_0_$__cuda_sm10x_tcgen05_guardrail_trap_col_being_dealloced_not_returned_by_alloc,($__internal_1_$__cuda_sm10x_tcgen05_guardrail_trap_phase_invalid_during_alloc - $__internal_0_$__cuda_sm10x_tcgen05_guardrail_trap_col_being_dealloced_not_returned_by_alloc)
$__internal_0_$__cuda_sm10x_tcgen05_guardrail_trap_col_being_dealloced_not_returned_by_alloc:
[----:B------:R-:W-:Y:S05]  /*88c0*/  BPT.TRAP 0x1 ;  /* 0x000000040000795c */ /* 0x000fea0000300000 */
[----:B------:R-:W-:-:S04]  /*88d0*/  HFMA2 R3, -RZ, RZ, 0, 0 ;  /* 0x00000000ff037431 */ /* 0x000fc800000001ff */
[----:B------:R-:W-:Y:S05]  /*88e0*/  RET.REL.NODEC R2 `(_ZN7cutlass13device_kernelINS_4gemm6kernel13GemmUniversalIN4cute5tupleIJiiiiEEENS1_10collective13CollectiveMmaINS1_35MainloopSm100TmaUmmaWarpSpecializedILi8ELi2ELi4ENS5_IJNS4_1CILi4EEENSA_ILi2EEENSA_ILi1EEEEEEEENS5_IJNSA_ILi64EEENSA_ILi128EEESH_EEEaNS5_IJlSD_lEEEaSJ_NS4_8TiledMMAINS4_8MMA_AtomIJNS4_15SM100_MMA_S8_SSIaaiLi64ELi128ELNS4_4UMMA5MajorE0ELSO_0ELNSN_8SaturateE0EEEEEENS4_6LayoutINS5_IJSD_SD_SD_EEENS5_IJNSA_ILi0EEESU_SU_EEEEENS5_IJNS4_10UnderscoreESX_SX_EEEEENS4_23SM90_TMA_LOAD_MULTICASTENS4_14ComposedLayoutINS4_7SwizzleILi3ELi4ELi3EEENS4_18smem_ptr_flag_bitsILi8EEENSS_INS5_IJNSA_ILi8EEESH_EEENS5_IJSH_SD_EEEEEEEvNS4_8identityES10_S1A_vS1B_EENS_8epilogue10collective18CollectiveEpilogueINS1D_23Sm100TmaWarpSpecializedILi2ELi2ELi32ELb0ELb0EEEJSI_NS5_IJNSS_ISG_SD_EES1I_EEEaSJ_aSJ_NS1D_6fusion15FusionCallbacksIS1H_NS1K_17LinearCombinationIaiaiLNS_15FloatRoundStyleE2EEESI_S1J_JEEENS4_5SM1004TMEM4LOAD26SM100_TMEM_LOAD_16dp32b32xENS4_13SM90_TMA_LOADENS11_INS12_ILi2ELi4ELi3EEES15_NSS_INS5_IJS16_SG_EEENS5_IJSG_SD_EEEEEEENS4_39AutoVectorizingCopyWithAssumedAlignmentILi128EEENS4_14SM90_TMA_STOREES1Z_S21_S21_EEEvvEEEEvNT_6ParamsE) ;  /* 0xffffff7402c47950 */ /* 0x000fea0003c3ffff */
        .weak           $__internal_1_$__cuda_sm10x_tcgen05_guardrail_trap_phase_invalid_during_alloc
        .type           $__internal_1_$__cuda_sm10x_tcgen05_guardrail_trap_phase_invalid_during_alloc,@function
        .size           $__internal_1_$__cuda_sm10x_tcgen05_guardrail_trap_phase_invalid_during_alloc,($__internal_2_$__cuda_sm10x_tcgen05_guardrail_trap_unallocated_columns_being_dealloced - $__internal_1_$__cuda_sm10x_tcgen05_guardrail_trap_phase_invalid_during_alloc)
$__internal_1_$__cuda_sm10x_tcgen05_guardrail_trap_phase_invalid_during_alloc:
[----:B------:R-:W-:Y:S05]  /*88f0*/  BPT.TRAP 0x1 ;  /* 0x000000040000795c */ /* 0x000fea0000300000 */
[----:B------:R-:W-:-:S04]  /*8900*/  MOV R5, 0x0 ;  /* 0x0000000000057802 */ /* 0x000fc80000000f00 */
[----:B------:R-:W-:Y:S05]  /*8910*/  RET.REL.NODEC R4 `(_ZN7cutlass13device_kernelINS_4gemm6kernel13GemmUniversalIN4cute5tupleIJiiiiEEENS1_10collective13CollectiveMmaINS1_35MainloopSm100TmaUmmaWarpSpecializedILi8ELi2ELi4ENS5_IJNS4_1CILi4EEENSA_ILi2EEENSA_ILi1EEEEEEEENS5_IJNSA_ILi64EEENSA_ILi128EEESH_EEEaNS5_IJlSD_lEEEaSJ_NS4_8TiledMMAINS4_8MMA_AtomIJNS4_15SM100_MMA_S8_SSIaaiLi64ELi128ELNS4_4UMMA5MajorE0ELSO_0ELNSN_8SaturateE0EEEEEENS4_6LayoutINS5_IJSD_SD_SD_EEENS5_IJNSA_ILi0EEESU_SU_EEEEENS5_IJNS4_10UnderscoreESX_SX_EEEEENS4_23SM90_TMA_LOAD_MULTICASTENS4_14ComposedLayoutINS4_7SwizzleILi3ELi4ELi3EEENS4_18smem_ptr_flag_bitsILi8EEENSS_INS5_IJNSA_ILi8EEESH_EEENS5_IJSH_SD_EEEEEEEvNS4_8identityES10_S1A_vS1B_EENS_8epilogue10collective18CollectiveEpilogueINS1D_23Sm100TmaWarpSpecializedILi2ELi2ELi32ELb0ELb0EEEJSI_NS5_IJNSS_ISG_SD_EES1I_EEEaSJ_aSJ_NS1D_6fusion15FusionCallbacksIS1H_NS1K_17LinearCombinationIaiaiLNS_15FloatRoundStyleE2EEESI_S1J_JEEENS4_5SM1004TMEM4LOAD26SM100_TMEM_LOAD_16dp32b32xENS4_13SM90_TMA_LOADENS11_INS12_ILi2ELi4ELi3EEES15_NSS_INS5_IJS16_SG_EEENS5_IJSG_SD_EEEEEEENS4_39AutoVectorizingCopyWithAssumedAlignmentILi128EEENS4_14SM90_TMA_STOREES1Z_S21_S21_EEEvvEEEEvNT_6ParamsE) ;  /* 0xffffff7404b87950 */ /* 0x000fea0003c3ffff */
        .weak           $__internal_2_$__cuda_sm10x_tcgen05_guardrail_trap_unallocated_columns_being_dealloced
        .type           $__internal_2_$__cuda_sm10x_tcgen05_guardrail_trap_unallocated_columns_being_dealloced,@function
        .size           $__internal_2_$__cuda_sm10x_tcgen05_guardrail_trap_unallocated_columns_being_dealloced,(.L_x_162 - $__internal_2_$__cuda_sm10x_tcgen05_guardrail_trap_unallocated_columns_being_dealloced)
$__internal_2_$__cuda_sm10x_tcgen05_guardrail_trap_unallocated_columns_being_dealloced:
[----:B------:R-:W-:Y:S05]  /*8920*/  BPT.TRAP 0x1 ;  /* 0x000000040000795c */ /* 0x000fea0000300000 */
[----:B------:R-:W-:-:S04]  /*8930*/  HFMA2 R3, -RZ, RZ, 0, 0 ;  /* 0x00000000ff037431 */ /* 0x000fc800000001ff */
[----:B------:R-:W-:Y:S05]  /*8940*/  RET.REL.NODEC R2 `(_ZN7cutlass13device_kernelINS_4gemm6kernel13GemmUniversalIN4cute5tupleIJiiiiEEENS1_10collective13CollectiveMmaINS1_35MainloopSm100TmaUmmaWarpSpecializedILi8ELi2ELi4ENS5_IJNS4_1CILi4EEENSA_ILi2EEENSA_ILi1EEEEEEEENS5_IJNSA_ILi64EEENSA_ILi128EEESH_EEEaNS5_IJlSD_lEEEaSJ_NS4_8TiledMMAINS4_8MMA_AtomIJNS4_15SM100_MMA_S8_SSIaaiLi64ELi128ELNS4_4UMMA5MajorE0ELSO_0ELNSN_8SaturateE0EEEEEENS4_6LayoutINS5_IJSD_SD_SD_EEENS5_IJNSA_ILi0EEESU_SU_EEEEENS5_IJNS4_10UnderscoreESX_SX_EEEEENS4_23SM90_TMA_LOAD_MULTICASTENS4_14ComposedLayoutINS4_7SwizzleILi3ELi4ELi3EEENS4_18smem_ptr_flag_bitsILi8EEENSS_INS5_IJNSA_ILi8EEESH_EEENS5_IJSH_SD_EEEEEEEvNS4_8identityES10_S1A_vS1B_EENS_8epilogue10collective18CollectiveEpilogueINS1D_23Sm100TmaWarpSpecializedILi2ELi2ELi32ELb0ELb0EEEJSI_NS5_IJNSS_ISG_SD_EES1I_EEEaSJ_aSJ_NS1D_6fusion15FusionCallbacksIS1H_NS1K_17LinearCombinationIaiaiLNS_15FloatRoundStyleE2EEESI_S1J_JEEENS4_5SM1004TMEM4LOAD26SM100_TMEM_LOAD_16dp32b32xENS4_13SM90_TMA_LOADENS11_INS12_ILi2ELi4ELi3EEES15_NSS_INS5_IJS16_SG_EEENS5_IJSG_SD_EEEEEEENS4_39AutoVectorizingCopyWithAssumedAlignmentILi128EEENS4_14SM90_TMA_STOREES1Z_S21_S21_EEEvvEEEEvNT_6ParamsE) ;  /* 0xffffff7402ac7950 */ /* 0x000fea0003c3ffff */
.L_x_161:
[----:B------:R-:W-:-:S00]  /*8950*/  BRA `(.L_x_161) ;  /* 0xfffffffc00fc7947 */ /* 0x000fc0000383ffff */
[----:B------:R-:W-:-:S00]  /*8960*/  NOP ;  /* 0x0000000000007918 */ /* 0x000fc00000000000 */
        /* <DEDUP_REMOVED lines=9> */
.L_x_162:


//--------------------- .nv.global.init           --------------------------
	.section	.nv.global.init,"aw",@progbits
.nv.global.init:
	.type		$str$27,@object
	.size		$str$27,($str$28 - $str$27)
$str$27:
        /*0000*/ 	.byte	0x28, 0x61, 0x64, 0x64, 0x72, 0x65, 0x73, 0x73, 0x20, 0x26, 0x20, 0x6d, 0x61, 0x73, 0x6b, 0x29
        /*0010*/ 	.byte	0x20, 0x3d, 0x3d, 0x20, 0x30, 0x00
	.type		$str$28,@object
	.size		$str$28,($str$26 - $str$28)
$str$28:
        /*0016*/ 	.byte	0x2f, 0x74, 0x6d, 0x70, 0x2f, 0x63, 0x75, 0x74, 0x6c, 0x61, 0x73, 0x73, 0x5f, 0x73, 0x77, 0x65
        /*0026*/ 	.byte	0x65, 0x70, 0x5f, 0x73, 0x72, 0x63, 0x2f, 0x69, 0x6e, 0x63, 0x6c, 0x75, 0x64, 0x65, 0x2f, 0x63
        /*0036*/ 	.byte	0x75, 0x74, 0x65, 0x2f, 0x70, 0x6f, 0x69, 0x6e, 0x74, 0x65, 0x72, 0x5f, 0x66, 0x6c, 0x61, 0x67
        /*0046*/ 	.byte	0x67, 0x65, 0x64, 0x2e, 0x68, 0x70, 0x70, 0x00
	.type		$str$26,@object
	.size		$str$26,($str$25 - $str$26)
$str$26:
        /*004e*/ 	.byte	0x2f, 0x74, 0x6d, 0x70, 0x2f, 0x63, 0x75, 0x74, 0x6c, 0x61, 0x73, 0x73, 0x5f, 0x73, 0x77, 0x65
        /*005e*/ 	.byte	0x65, 0x70, 0x5f, 0x73, 0x72, 0x63, 0x2f, 0x69, 0x6e, 0x63, 0x6c, 0x75, 0x64, 0x65, 0x2f, 0x63
        /*006e*/ 	.byte	0x75, 0x74, 0x65, 0x2f, 0x61, 0x74, 0x6f, 0x6d, 0x2f, 0x63, 0x6f, 0x70, 0x79, 0x5f, 0x74, 0x72
        /*007e*/ 	.byte	0x61, 0x69, 0x74, 0x73, 0x5f, 0x73, 0x6d, 0x31, 0x30, 0x30, 0x2e, 0x68, 0x70, 0x70, 0x00
	.type		$str$25,@object
	.size		$str$25,(__unnamed_1 - $str$25)
$str$25:
        /*008d*/ 	.byte	0x28, 0x28, 0x75, 0x69, 0x6e, 0x74, 0x33, 0x32, 0x5f, 0x74, 0x28, 0x74, 0x68, 0x72, 0x65, 0x61
        /*009d*/ 	.byte	0x64, 0x49, 0x64, 0x78, 0x2e, 0x78, 0x29, 0x20, 0x2f, 0x20, 0x33, 0x32, 0x29, 0x20, 0x25, 0x20
        /*00ad*/ 	.byte	0x34, 0x29, 0x20, 0x3d, 0x3d, 0x20, 0x28, 0x28, 0x28, 0x74, 0x6d, 0x65, 0x6d, 0x5f, 0x61, 0x64
        /*00bd*/ 	.byte	0x64, 0x72, 0x20, 0x3e, 0x3e, 0x20, 0x31, 0x36, 0x29, 0x20, 0x2f, 0x20, 0x33, 0x32, 0x29, 0x20
        /*00cd*/ 	.byte	0x25, 0x20, 0x34, 0x29, 0x00
	.type		__unnamed_1,@object
	.size		__unnamed_1,(__unnamed_2 - __unnamed_1)
__unnamed_1:
        /*00d2*/ 	.byte	0x61, 0x75, 0x74, 0x6f, 0x20, 0x63, 0x75, 0x74, 0x65, 0x3a, 0x3a, 0x61, 0x73, 0x5f, 0x70, 0x6f
        /* <DEDUP_REMOVED lines=24> */
        /*0262*/ 	.byte	0x00
	.type		__unnamed_2,@object
	.size		__unnamed_2,(.L_2 - __unnamed_2)
__unnamed_2:
        /* <DEDUP_REMOVED lines=41> */
.L_2:


//--------------------- .nv.shared._ZN7cutlass13device_kernelINS_4gemm6kernel13GemmUniversalIN4cute5tupleIJiiiiEEENS1_10collective13CollectiveMmaINS1_35MainloopSm100TmaUmmaWarpSpecializedILi8ELi2ELi4ENS5_IJNS4_1CILi4EEENSA_ILi2EEENSA_ILi1EEEEEEEENS5_IJNSA_ILi64EEENSA_ILi128EEESH_EEEaNS5_IJlSD_lEEEaSJ_NS4_8TiledMMAINS4_8MMA_AtomIJNS4_15SM100_MMA_S8_SSIaaiLi64ELi128ELNS4_4UMMA5MajorE0ELSO_0ELNSN_8SaturateE0EEEEEENS4_6LayoutINS5_IJSD_SD_SD_EEENS5_IJNSA_ILi0EEESU_SU_EEEEENS5_IJNS4_10UnderscoreESX_SX_EEEEENS4_23SM90_TMA_LOAD_MULTICASTENS4_14ComposedLayoutINS4_7SwizzleILi3ELi4ELi3EEENS4_18smem_ptr_flag_bitsILi8EEENSS_INS5_IJNSA_ILi8EEESH_EEENS5_IJSH_SD_EEEEEEEvNS4_8identityES10_S1A_vS1B_EENS_8epilogue10collective18CollectiveEpilogueINS1D_23Sm100TmaWarpSpecializedILi2ELi2ELi32ELb0ELb0EEEJSI_NS5_IJNSS_ISG_SD_EES1I_EEEaSJ_aSJ_NS1D_6fusion15FusionCallbacksIS1H_NS1K_17LinearCombinationIaiaiLNS_15FloatRoundStyleE2EEESI_S1J_JEEENS4_5SM1004TMEM4LOAD26SM100_TMEM_LOAD_16dp32b32xENS4_13SM90_TMA_LOADENS11_INS12_ILi2ELi4ELi3EEES15_NSS_INS5_IJS16_SG_EEENS5_IJSG_SD_EEEEEEENS4_39AutoVectorizingCopyWithAssumedAlignmentILi128EEENS4_14SM90_TMA_STOREES1Z_S21_S21_EEEvvEEEEvNT_6ParamsE --------------------------
	.section	.nv.shared._ZN7cutlass13device_kernelINS_4gemm6kernel13GemmUniversalIN4cute5tupleIJiiiiEEENS1_10collective13CollectiveMmaINS1_35MainloopSm100TmaUmmaWarpSpecializedILi8ELi2ELi4ENS5_IJNS4_1CILi4EEENSA_ILi2EEENSA_ILi1EEEEEEEENS5_IJNSA_ILi64EEENSA_ILi128EEESH_EEEaNS5_IJlSD_lEEEaSJ_NS4_8TiledMMAINS4_8MMA_AtomIJNS4_15SM100_MMA_S8_SSIaaiLi64ELi128ELNS4_4UMMA5MajorE0ELSO_0ELNSN_8SaturateE0EEEEEENS4_6LayoutINS5_IJSD_SD_SD_EEENS5_IJNSA_ILi0EEESU_SU_EEEEENS5_IJNS4_10UnderscoreESX_SX_EEEEENS4_23SM90_TMA_LOAD_MULTICASTENS4_14ComposedLayoutINS4_7SwizzleILi3ELi4ELi3EEENS4_18smem_ptr_flag_bitsILi8EEENSS_INS5_IJNSA_ILi8EEESH_EEENS5_IJSH_SD_EEEEEEEvNS4_8identityES10_S1A_vS1B_EENS_8epilogue10collective18CollectiveEpilogueINS1D_23Sm100TmaWarpSpecializedILi2ELi2ELi32ELb0ELb0EEEJSI_NS5_IJNSS_ISG_SD_EES1I_EEEaSJ_aSJ_NS1D_6fusion15FusionCallbacksIS1H_NS1K_17LinearCombinationIaiaiLNS_15FloatRoundStyleE2EEESI_S1J_JEEENS4_5SM1004TMEM4LOAD26SM100_TMEM_LOAD_16dp32b32xENS4_13SM90_TMA_LOADENS11_INS12_ILi2ELi4ELi3EEES15_NSS_INS5_IJS16_SG_EEENS5_IJSG_SD_EEEEEEENS4_39AutoVectorizingCopyWithAssumedAlignmentILi128EEENS4_14SM90_TMA_STOREES1Z_S21_S21_EEEvvEEEEvNT_6ParamsE,"aw",@nobits
	.sectionflags	@""
	.align	16
	.zero		1024


//--------------------- .nv.shared.reserved.0     --------------------------
	.section	.nv.shared.reserved.0,"aw",@nobits
	.weak		__nv_reservedSMEM_offset_0_alias
	.size		__nv_reservedSMEM_offset_0_alias, 0, 64
	.other		__nv_reservedSMEM_offset_0_alias,@"STO_CUDA_RESERVED_SHARED STV_DEFAULT"
__nv_reservedSMEM_offset_0_alias:
	.zero		0
.nv.shared.reserved.0:
	.zero		64
	.weak		__nv_reservedSMEM_tcgen05_partition
	.type		__nv_reservedSMEM_tcgen05_partition,@object
	.size		__nv_reservedSMEM_tcgen05_partition,(.L_0 - __nv_reservedSMEM_tcgen05_partition)
__nv_reservedSMEM_tcgen05_partition:
	.zero		32
.L_0:


//--------------------- .nv.global                --------------------------
	.section	.nv.global,"aw",@nobits
.nv.global:
	.type		_ZN40_INTERNAL_4f1315b1_4_k_cu_5a0fd983_195854cute1_E,@object
	.size		_ZN40_INTERNAL_4f1315b1_4_k_cu_5a0fd983_195854cute1_E,(_ZN40_INTERNAL_4f1315b1_4_k_cu_5a0fd983_195854cuda3std3__45__cpo6cbeginE - _ZN40_INTERNAL_4f1315b1_4_k_cu_5a0fd983_195854cute1_E)
_ZN40_INTERNAL_4f1315b1_4_k_cu_5a0fd983_195854cute1_E:
	.zero		1
	.type		_ZN40_INTERNAL_4f1315b1_4_k_cu_5a0fd983_195854cuda3std3__45__cpo6cbeginE,@object
	.size		_ZN40_INTERNAL_4f1315b1_4_k_cu_5a0fd983_195854cuda3std3__45__cpo6cbeginE,(_ZN40_INTERNAL_4f1315b1_4_k_cu_5a0fd983_195854cuda3std3__48in_placeE - _ZN40_INTERNAL_4f1315b1_4_k_cu_5a0fd983_195854cuda3std3__45__cpo6cbeginE)
_ZN40_INTERNAL_4f1315b1_4_k_cu_5a0fd983_195854cuda3std3__45__cpo6cbeginE:
	.zero		1
	.type		_ZN40_INTERNAL_4f1315b1_4_k_cu_5a0fd983_195854cuda3std3__48in_placeE,@object
	.size		_ZN40_INTERNAL_4f1315b1_4_k_cu_5a0fd983_195854cuda3std3__48in_placeE,(_ZN40_INTERNAL_4f1315b1_4_k_cu_5a0fd983_195854cuda3std6ranges3__45__cpo9iter_moveE - _ZN40_INTERNAL_4f1315b1_4_k_cu_5a0fd983_195854cuda3std3__48in_placeE)
_ZN40_INTERNAL_4f1315b1_4_k_cu_5a0fd983_195854cuda3std3__48in_placeE:
	.zero		1
	.type		_ZN40_INTERNAL_4f1315b1_4_k_cu_5a0fd983_195854cuda3std6ranges3__45__cpo9iter_moveE,@object
	.size		_ZN40_INTERNAL_4f1315b1_4_k_cu_5a0fd983_195854cuda3std6ranges3__45__cpo9iter_moveE,(_ZN40_INTERNAL_4f1315b1_4_k_cu_5a0fd983_195854cuda3std3__45__cpo5beginE - _ZN40_INTERNAL_4f1315b1_4_k_cu_5a0fd983_195854cuda3std6ranges3__45__cpo9iter_moveE)
_ZN40_INTERNAL_4f1315b1_4_k_cu_5a0fd983_195854cuda3std6ranges3__45__cpo9iter_moveE:
	.zero		1
	.type		_ZN40_INTERNAL_4f1315b1_4_k_cu_5a0fd983_195854cuda3std3__45__cpo5beginE,@object
	.size		_ZN40_INTERNAL_4f1315b1_4_k_cu_5a0fd983_195854cuda3std3__45__cpo5beginE,(_ZN40_INTERNAL_4f1315b1_4_k_cu_5a0fd983_195854cuda3std3__442_GLOBAL__N__4f1315b1_4_k_cu_5a0fd983_195856ignoreE - _ZN40_INTERNAL_4f1315b1_4_k_cu_5a0fd983_195854cuda3std3__45__cpo5beginE)
_ZN40_INTERNAL_4f1315b1_4_k_cu_5a0fd983_195854cuda3std3__45__cpo5beginE:
	.zero		1
	.type		_ZN40_INTERNAL_4f1315b1_4_k_cu_5a0fd983_195854cuda3std3__442_GLOBAL__N__4f1315b1_4_k_cu_5a0fd983_195856ignoreE,@object
	.size		_ZN40_INTERNAL_4f1315b1_4_k_cu_5a0fd983_195854cuda3std3__442_GLOBAL__N__4f1315b1_4_k_cu_5a0fd983_195856ignoreE,(_ZN40_INTERNAL_4f1315b1_4_k_cu_5a0fd983_195854cute7productE - _ZN40_INTERNAL_4f1315b1_4_k_cu_5a0fd983_195854cuda3std3__442_GLOBAL__N__4f1315b1_4_k_cu_5a0fd983_195856ignoreE)
_ZN40_INTERNAL_4f1315b1_4_k_cu_5a0fd983_195854cuda3std3__442_GLOBAL__N__4f1315b1_4_k_cu_5a0fd983_195856ignoreE:
	.zero		1
	.type		_ZN40_INTERNAL_4f1315b1_4_k_cu_5a0fd983_195854cute7productE,@object
	.size		_ZN40_INTERNAL_4f1315b1_4_k_cu_5a0fd983_195854cute7productE,(_ZN40_INTERNAL_4f1315b1_4_k_cu_5a0fd983_195854cuda3std3__45__cpo3endE - _ZN40_INTERNAL_4f1315b1_4_k_cu_5a0fd983_195854cute7productE)
_ZN40_INTERNAL_4f1315b1_4_k_cu_5a0fd983_195854cute7productE:
	.zero		1
	.type		_ZN40_INTERNAL_4f1315b1_4_k_cu_5a0fd983_195854cuda3std3__45__cpo3endE,@object
	.size		_ZN40_INTERNAL_4f1315b1_4_k_cu_5a0fd983_195854cuda3std3__45__cpo3endE,(_ZN40_INTERNAL_4f1315b1_4_k_cu_5a0fd983_195854cuda3std3__419piecewise_constructE - _ZN40_INTERNAL_4f1315b1_4_k_cu_5a0fd983_195854cuda3std3__45__cpo3endE)
_ZN40_INTERNAL_4f1315b1_4_k_cu_5a0fd983_195854cuda3std3__45__cpo3endE:
	.zero		1
	.type		_ZN40_INTERNAL_4f1315b1_4_k_cu_5a0fd983_195854cuda3std3__419piecewise_constructE,@object
	.size		_ZN40_INTERNAL_4f1315b1_4_k_cu_5a0fd983_195854cuda3std3__419piecewise_constructE,(_ZN40_INTERNAL_4f1315b1_4_k_cu_5a0fd983_195854cuda3std3__45__cpo4cendE - _ZN40_INTERNAL_4f1315b1_4_k_cu_5a0fd983_195854cuda3std3__419piecewise_constructE)
_ZN40_INTERNAL_4f1315b1_4_k_cu_5a0fd983_195854cuda3std3__419piecewise_constructE:
	.zero		1
	.type		_ZN40_INTERNAL_4f1315b1_4_k_cu_5a0fd983_195854cuda3std3__45__cpo4cendE,@object
	.size		_ZN40_INTERNAL_4f1315b1_4_k_cu_5a0fd983_195854cuda3std3__45__cpo4cendE,(_ZN40_INTERNAL_4f1315b1_4_k_cu_5a0fd983_195854cuda3std6ranges3__45__cpo4swapE - _ZN40_INTERNAL_4f1315b1_4_k_cu_5a0fd983_195854cuda3std3__45__cpo4cendE)
_ZN40_INTERNAL_4f1315b1_4_k_cu_5a0fd983_195854cuda3std3__45__cpo4cendE:
	.zero		1
	.type		_ZN40_INTERNAL_4f1315b1_4_k_cu_5a0fd983_195854cuda3std6ranges3__45__cpo4swapE,@object
	.size		_ZN40_INTERNAL_4f1315b1_4_k_cu_5a0fd983_195854cuda3std6ranges3__45__cpo4swapE,(.L_10 - _ZN40_INTERNAL_4f1315b1_4_k_cu_5a0fd983_195854cuda3std6ranges3__45__cpo4swapE)
_ZN40_INTERNAL_4f1315b1_4_k_cu_5a0fd983_195854cuda3std6ranges3__45__cpo4swapE:
	.zero		1
.L_10:


//--------------------- .nv.constant0._ZN7cutlass13device_kernelINS_4gemm6kernel13GemmUniversalIN4cute5tupleIJiiiiEEENS1_10collective13CollectiveMmaINS1_35MainloopSm100TmaUmmaWarpSpecializedILi8ELi2ELi4ENS5_IJNS4_1CILi4EEENSA_ILi2EEENSA_ILi1EEEEEEEENS5_IJNSA_ILi64EEENSA_ILi128EEESH_EEEaNS5_IJlSD_lEEEaSJ_NS4_8TiledMMAINS4_8MMA_AtomIJNS4_15SM100_MMA_S8_SSIaaiLi64ELi128ELNS4_4UMMA5MajorE0ELSO_0ELNSN_8SaturateE0EEEEEENS4_6LayoutINS5_IJSD_SD_SD_EEENS5_IJNSA_ILi0EEESU_SU_EEEEENS5_IJNS4_10UnderscoreESX_SX_EEEEENS4_23SM90_TMA_LOAD_MULTICASTENS4_14ComposedLayoutINS4_7SwizzleILi3ELi4ELi3EEENS4_18smem_ptr_flag_bitsILi8EEENSS_INS5_IJNSA_ILi8EEESH_EEENS5_IJSH_SD_EEEEEEEvNS4_8identityES10_S1A_vS1B_EENS_8epilogue10collective18CollectiveEpilogueINS1D_23Sm100TmaWarpSpecializedILi2ELi2ELi32ELb0ELb0EEEJSI_NS5_IJNSS_ISG_SD_EES1I_EEEaSJ_aSJ_NS1D_6fusion15FusionCallbacksIS1H_NS1K_17LinearCombinationIaiaiLNS_15FloatRoundStyleE2EEESI_S1J_JEEENS4_5SM1004TMEM4LOAD26SM100_TMEM_LOAD_16dp32b32xENS4_13SM90_TMA_LOADENS11_INS12_ILi2ELi4ELi3EEES15_NSS_INS5_IJS16_SG_EEENS5_IJSG_SD_EEEEEEENS4_39AutoVectorizingCopyWithAssumedAlignmentILi128EEENS4_14SM90_TMA_STOREES1Z_S21_S21_EEEvvEEEEvNT_6ParamsE --------------------------
	.section	.nv.constant0._ZN7cutlass13device_kernelINS_4gemm6kernel13GemmUniversalIN4cute5tupleIJiiiiEEENS1_10collective13CollectiveMmaINS1_35MainloopSm100TmaUmmaWarpSpecializedILi8ELi2ELi4ENS5_IJNS4_1CILi4EEENSA_ILi2EEENSA_ILi1EEEEEEEENS5_IJNSA_ILi64EEENSA_ILi128EEESH_EEEaNS5_IJlSD_lEEEaSJ_NS4_8TiledMMAINS4_8MMA_AtomIJNS4_15SM100_MMA_S8_SSIaaiLi64ELi128ELNS4_4UMMA5MajorE0ELSO_0ELNSN_8SaturateE0EEEEEENS4_6LayoutINS5_IJSD_SD_SD_EEENS5_IJNSA_ILi0EEESU_SU_EEEEENS5_IJNS4_10UnderscoreESX_SX_EEEEENS4_23SM90_TMA_LOAD_MULTICASTENS4_14ComposedLayoutINS4_7SwizzleILi3ELi4ELi3EEENS4_18smem_ptr_flag_bitsILi8EEENSS_INS5_IJNSA_ILi8EEESH_EEENS5_IJSH_SD_EEEEEEEvNS4_8identityES10_S1A_vS1B_EENS_8epilogue10collective18CollectiveEpilogueINS1D_23Sm100TmaWarpSpecializedILi2ELi2ELi32ELb0ELb0EEEJSI_NS5_IJNSS_ISG_SD_EES1I_EEEaSJ_aSJ_NS1D_6fusion15FusionCallbacksIS1H_NS1K_17LinearCombinationIaiaiLNS_15FloatRoundStyleE2EEESI_S1J_JEEENS4_5SM1004TMEM4LOAD26SM100_TMEM_LOAD_16dp32b32xENS4_13SM90_TMA_LOADENS11_INS12_ILi2ELi4ELi3EEES15_NSS_INS5_IJS16_SG_EEENS5_IJSG_SD_EEEEEEENS4_39AutoVectorizingCopyWithAssumedAlignmentILi128EEENS4_14SM90_TMA_STOREES1Z_S21_S21_EEEvvEEEEvNT_6ParamsE,"a",@progbits
	.sectionflags	@""
	.align	4
.nv.constant0._ZN7cutlass13device_kernelINS_4gemm6kernel13GemmUniversalIN4cute5tupleIJiiiiEEENS1_10collective13CollectiveMmaINS1_35MainloopSm100TmaUmmaWarpSpecializedILi8ELi2ELi4ENS5_IJNS4_1CILi4EEENSA_ILi2EEENSA_ILi1EEEEEEEENS5_IJNSA_ILi64EEENSA_ILi128EEESH_EEEaNS5_IJlSD_lEEEaSJ_NS4_8TiledMMAINS4_8MMA_AtomIJNS4_15SM100_MMA_S8_SSIaaiLi64ELi128ELNS4_4UMMA5MajorE0ELSO_0ELNSN_8SaturateE0EEEEEENS4_6LayoutINS5_IJSD_SD_SD_EEENS5_IJNSA_ILi0EEESU_SU_EEEEENS5_IJNS4_10UnderscoreESX_SX_EEEEENS4_23SM90_TMA_LOAD_MULTICASTENS4_14ComposedLayoutINS4_7SwizzleILi3ELi4ELi3EEENS4_18smem_ptr_flag_bitsILi8EEENSS_INS5_IJNSA_ILi8EEESH_EEENS5_IJSH_SD_EEEEEEEvNS4_8identityES10_S1A_vS1B_EENS_8epilogue10collective18CollectiveEpilogueINS1D_23Sm100TmaWarpSpecializedILi2ELi2ELi32ELb0ELb0EEEJSI_NS5_IJNSS_ISG_SD_EES1I_EEEaSJ_aSJ_NS1D_6fusion15FusionCallbacksIS1H_NS1K_17LinearCombinationIaiaiLNS_15FloatRoundStyleE2EEESI_S1J_JEEENS4_5SM1004TMEM4LOAD26SM100_TMEM_LOAD_16dp32b32xENS4_13SM90_TMA_LOADENS11_INS12_ILi2ELi4ELi3EEES15_NSS_INS5_IJS16_SG_EEENS5_IJSG_SD_EEEEEEENS4_39AutoVectorizingCopyWithAssumedAlignmentILi128EEENS4_14SM90_TMA_STOREES1Z_S21_S21_EEEvvEEEEvNT_6ParamsE:
	.zero		2944


//--------------------- SYMBOLS --------------------------

	.type		.nv.reservedSmem.offset0,@object
	.size		.nv.reservedSmem.offset0,0x4
	.type		.nv.reservedSmem.cap,@object
	.size		.nv.reservedSmem.cap,0x4
	.type		__assertfail,@function
